	.target	sm_90a

	.elftype	@"ET_EXEC"


//--------------------- .note.nv.tkinfo           --------------------------
	.section	.note.nv.tkinfo,"",@"SHT_NOTE"
	.sectionflags	@"SHF_NOTE_NV_TKINFO"
	.tkinfo
        /*0018*/ 	.word	0x00000002
        /*0030*/ 	.string	""
        /*0030*/ 	.string	"ptxas"
        /*0030*/ 	.string	"Cuda compilation tools, release 13.0, V13.0.88"
        /*0030*/ 	.string	"Build cuda_13.0.r13.0/compiler.36424714_0"
        /*0030*/ 	.string	"-arch sm_90a -m 64 "



//--------------------- .note.nv.cuinfo           --------------------------
	.section	.note.nv.cuinfo,"",@"SHT_NOTE"
	.sectionflags	@"SHF_NOTE_NV_CUINFO"
        /*0018*/ 	.short	0x0002
        /*001a*/ 	.short	0x005a
        /*001c*/ 	.short	0x0082
	.zero		2


//--------------------- .nv.info                  --------------------------
	.section	.nv.info,"",@"SHT_CUDA_INFO"
	.align	4


	//----- nvinfo : EIATTR_REGCOUNT
	.align		4
        /*0000*/ 	.byte	0x04, 0x2f
        /*0002*/ 	.short	(.L_15 - .L_14)
	.align		4
.L_14:
        /*0004*/ 	.word	index@(_ZN7cutlass13device_kernelINS_4gemm6kernel13GemmUniversalIN4cute5tupleIJiiiiEEENS1_10collective13CollectiveMmaINS1_34MainloopSm90TmaGmmaWarpSpecializedILi6ENS5_IJNS4_1CILi1EEESB_SB_EEENS1_35KernelTmaWarpSpecializedCooperativeEEENS5_IJNSA_ILi128EEENSA_ILi256EEESF_EEENS_10tfloat32_tENS5_IJlSB_lEEESI_SJ_NS4_8TiledMMAINS4_8MMA_AtomIJNS4_4SM904GMMA30MMA_64x256x8_F32TF32TF32_SS_TNILNSN_7ScaleInE1ELSP_1EEEEEENS4_6LayoutINS5_IJNSA_ILi2EEESB_SB_EEENS5_IJSB_NSA_ILi0EEESV_EEEEENS5_IJNS4_10UnderscoreESY_SY_EEEEENS4_13SM90_TMA_LOADENS4_14ComposedLayoutINS4_7SwizzleILi3ELi4ELi3EEENS4_18smem_ptr_flag_bitsILi32EEENSS_INS5_IJNSA_ILi8EEENSA_ILi32EEEEEENS5_IJS18_SB_EEEEEEEvNS4_8identityES11_S1C_vS1D_EENS_8epilogue10collective6detail29Sm90TmaWarpSpecializedAdapterINS1G_15DefaultEpilogueISI_SJ_SJ_NS1F_6thread17LinearCombinationISI_Li1EffLNS1K_9ScaleType4KindE0ELNS_15FloatRoundStyleE2ESI_EENS1_15EpilogueDefaultEEEEEvvEEEEvNT_6ParamsE)
        /*0008*/ 	.word	0x000000a8


	//----- nvinfo : EIATTR_FRAME_SIZE
	.align		4
.L_15:
        /*000c*/ 	.byte	0x04, 0x11
        /*000e*/ 	.short	(.L_17 - .L_16)
	.align		4
.L_16:
        /*0010*/ 	.word	index@(_ZN7cutlass13device_kernelINS_4gemm6kernel13GemmUniversalIN4cute5tupleIJiiiiEEENS1_10collective13CollectiveMmaINS1_34MainloopSm90TmaGmmaWarpSpecializedILi6ENS5_IJNS4_1CILi1EEESB_SB_EEENS1_35KernelTmaWarpSpecializedCooperativeEEENS5_IJNSA_ILi128EEENSA_ILi256EEESF_EEENS_10tfloat32_tENS5_IJlSB_lEEESI_SJ_NS4_8TiledMMAINS4_8MMA_AtomIJNS4_4SM904GMMA30MMA_64x256x8_F32TF32TF32_SS_TNILNSN_7ScaleInE1ELSP_1EEEEEENS4_6LayoutINS5_IJNSA_ILi2EEESB_SB_EEENS5_IJSB_NSA_ILi0EEESV_EEEEENS5_IJNS4_10UnderscoreESY_SY_EEEEENS4_13SM90_TMA_LOADENS4_14ComposedLayoutINS4_7SwizzleILi3ELi4ELi3EEENS4_18smem_ptr_flag_bitsILi32EEENSS_INS5_IJNSA_ILi8EEENSA_ILi32EEEEEENS5_IJS18_SB_EEEEEEEvNS4_8identityES11_S1C_vS1D_EENS_8epilogue10collective6detail29Sm90TmaWarpSpecializedAdapterINS1G_15DefaultEpilogueISI_SJ_SJ_NS1F_6thread17LinearCombinationISI_Li1EffLNS1K_9ScaleType4KindE0ELNS_15FloatRoundStyleE2ESI_EENS1_15EpilogueDefaultEEEEEvvEEEEvNT_6ParamsE)
        /*0014*/ 	.word	0x00000000


	//----- nvinfo : EIATTR_MIN_STACK_SIZE
	.align		4
.L_17:
        /*0018*/ 	.byte	0x04, 0x12
        /*001a*/ 	.short	(.L_19 - .L_18)
	.align		4
.L_18:
        /*001c*/ 	.word	index@(_ZN7cutlass13device_kernelINS_4gemm6kernel13GemmUniversalIN4cute5tupleIJiiiiEEENS1_10collective13CollectiveMmaINS1_34MainloopSm90TmaGmmaWarpSpecializedILi6ENS5_IJNS4_1CILi1EEESB_SB_EEENS1_35KernelTmaWarpSpecializedCooperativeEEENS5_IJNSA_ILi128EEENSA_ILi256EEESF_EEENS_10tfloat32_tENS5_IJlSB_lEEESI_SJ_NS4_8TiledMMAINS4_8MMA_AtomIJNS4_4SM904GMMA30MMA_64x256x8_F32TF32TF32_SS_TNILNSN_7ScaleInE1ELSP_1EEEEEENS4_6LayoutINS5_IJNSA_ILi2EEESB_SB_EEENS5_IJSB_NSA_ILi0EEESV_EEEEENS5_IJNS4_10UnderscoreESY_SY_EEEEENS4_13SM90_TMA_LOADENS4_14ComposedLayoutINS4_7SwizzleILi3ELi4ELi3EEENS4_18smem_ptr_flag_bitsILi32EEENSS_INS5_IJNSA_ILi8EEENSA_ILi32EEEEEENS5_IJS18_SB_EEEEEEEvNS4_8identityES11_S1C_vS1D_EENS_8epilogue10collective6detail29Sm90TmaWarpSpecializedAdapterINS1G_15DefaultEpilogueISI_SJ_SJ_NS1F_6thread17LinearCombinationISI_Li1EffLNS1K_9ScaleType4KindE0ELNS_15FloatRoundStyleE2ESI_EENS1_15EpilogueDefaultEEEEEvvEEEEvNT_6ParamsE)
        /*0020*/ 	.word	0x00000000
.L_19:


//--------------------- .nv.compat                --------------------------
	.section	.nv.compat,"",@"SHT_CUDA_COMPAT_INFO"
	.align	4
        /*0000*/ 	.byte	0x02, 0x09, 0x01, 0x00, 0x02, 0x02, 0x04, 0x00, 0x02, 0x05, 0x05, 0x00, 0x03, 0x07, 0x01, 0x01
        /*0010*/ 	.byte	0x02, 0x03, 0x01, 0x00, 0x02, 0x06, 0x01, 0x00, 0x04, 0x0b, 0x08, 0x00, 0x00, 0x00, 0x00, 0x00
        /*0020*/ 	.byte	0x00, 0x00, 0x00, 0x00


//--------------------- .nv.info._ZN7cutlass13device_kernelINS_4gemm6kernel13GemmUniversalIN4cute5tupleIJiiiiEEENS1_10collective13CollectiveMmaINS1_34MainloopSm90TmaGmmaWarpSpecializedILi6ENS5_IJNS4_1CILi1EEESB_SB_EEENS1_35KernelTmaWarpSpecializedCooperativeEEENS5_IJNSA_ILi128EEENSA_ILi256EEESF_EEENS_10tfloat32_tENS5_IJlSB_lEEESI_SJ_NS4_8TiledMMAINS4_8MMA_AtomIJNS4_4SM904GMMA30MMA_64x256x8_F32TF32TF32_SS_TNILNSN_7ScaleInE1ELSP_1EEEEEENS4_6LayoutINS5_IJNSA_ILi2EEESB_SB_EEENS5_IJSB_NSA_ILi0EEESV_EEEEENS5_IJNS4_10UnderscoreESY_SY_EEEEENS4_13SM90_TMA_LOADENS4_14ComposedLayoutINS4_7SwizzleILi3ELi4ELi3EEENS4_18smem_ptr_flag_bitsILi32EEENSS_INS5_IJNSA_ILi8EEENSA_ILi32EEEEEENS5_IJS18_SB_EEEEEEEvNS4_8identityES11_S1C_vS1D_EENS_8epilogue10collective6detail29Sm90TmaWarpSpecializedAdapterINS1G_15DefaultEpilogueISI_SJ_SJ_NS1F_6thread17LinearCombinationISI_Li1EffLNS1K_9ScaleType4KindE0ELNS_15FloatRoundStyleE2ESI_EENS1_15EpilogueDefaultEEEEEvvEEEEvNT_6ParamsE --------------------------
	.section	.nv.info._ZN7cutlass13device_kernelINS_4gemm6kernel13GemmUniversalIN4cute5tupleIJiiiiEEENS1_10collective13CollectiveMmaINS1_34MainloopSm90TmaGmmaWarpSpecializedILi6ENS5_IJNS4_1CILi1EEESB_SB_EEENS1_35KernelTmaWarpSpecializedCooperativeEEENS5_IJNSA_ILi128EEENSA_ILi256EEESF_EEENS_10tfloat32_tENS5_IJlSB_lEEESI_SJ_NS4_8TiledMMAINS4_8MMA_AtomIJNS4_4SM904GMMA30MMA_64x256x8_F32TF32TF32_SS_TNILNSN_7ScaleInE1ELSP_1EEEEEENS4_6LayoutINS5_IJNSA_ILi2EEESB_SB_EEENS5_IJSB_NSA_ILi0EEESV_EEEEENS5_IJNS4_10UnderscoreESY_SY_EEEEENS4_13SM90_TMA_LOADENS4_14ComposedLayoutINS4_7SwizzleILi3ELi4ELi3EEENS4_18smem_ptr_flag_bitsILi32EEENSS_INS5_IJNSA_ILi8EEENSA_ILi32EEEEEENS5_IJS18_SB_EEEEEEEvNS4_8identityES11_S1C_vS1D_EENS_8epilogue10collective6detail29Sm90TmaWarpSpecializedAdapterINS1G_15DefaultEpilogueISI_SJ_SJ_NS1F_6thread17LinearCombinationISI_Li1EffLNS1K_9ScaleType4KindE0ELNS_15FloatRoundStyleE2ESI_EENS1_15EpilogueDefaultEEEEEvvEEEEvNT_6ParamsE,"",@"SHT_CUDA_INFO"
	.sectionflags	@""
	.align	4


	//----- nvinfo : EIATTR_CUDA_API_VERSION
	.align		4
        /*0000*/ 	.byte	0x04, 0x37
        /*0002*/ 	.short	(.L_21 - .L_20)
.L_20:
        /*0004*/ 	.word	0x00000082


	//----- nvinfo : EIATTR_KPARAM_INFO
	.align		4
.L_21:
        /*0008*/ 	.byte	0x04, 0x17
        /*000a*/ 	.short	(.L_23 - .L_22)
.L_22:
        /*000c*/ 	.word	0x00000000
        /*0010*/ 	.short	0x0000
        /*0012*/ 	.short	0x0070
        /*0014*/ 	.byte	0x00, 0xf0, 0x01, 0x10


	//----- nvinfo : EIATTR_SPARSE_MMA_MASK
	.align		4
.L_23:
        /*0018*/ 	.byte	0x03, 0x50
        /*001a*/ 	.short	0x0000


	//----- nvinfo : EIATTR_MAXREG_COUNT
	.align		4
        /*001c*/ 	.byte	0x03, 0x1b
        /*001e*/ 	.short	0x00a8


	//----- nvinfo : EIATTR_NUM_BARRIERS
	.align		4
        /*0020*/ 	.byte	0x02, 0x4c
        /*0022*/ 	.byte	0x01
	.zero		1


	//----- nvinfo : EIATTR_EXTERNS
	.align		4
        /*0024*/ 	.byte	0x04, 0x0f
        /*0026*/ 	.short	(.L_25 - .L_24)


	//   ....[0]....
	.align		4
.L_24:
        /*0028*/ 	.word	index@(__assertfail)


	//----- nvinfo : EIATTR_MERCURY_ISA_VERSION
	.align		4
.L_25:
        /*002c*/ 	.byte	0x03, 0x5f
        /*002e*/ 	.short	0x0101


	//----- nvinfo : EIATTR_INT_WARP_WIDE_INSTR_OFFSETS
	.align		4
        /*0030*/ 	.byte	0x04, 0x31
        /*0032*/ 	.short	(.L_27 - .L_26)


	//   ....[0]....
.L_26:
        /*0034*/ 	.word	0x000003f0


	//   ....[1]....
        /*0038*/ 	.word	0x00000420


	//   ....[2]....
        /*003c*/ 	.word	0x00000500


	//----- nvinfo : EIATTR_COOP_GROUP_MASK_REGIDS
	.align		4
.L_27:
        /*0040*/ 	.byte	0x04, 0x29
        /*0042*/ 	.short	(.L_29 - .L_28)


	//   ....[0]....
.L_28:
        /*0044*/ 	.word	0xffffffff


	//   ....[1]....
        /*0048*/ 	.word	0xffffffff


	//   ....[2]....
        /*004c*/ 	.word	0xffffffff


	//   ....[3]....
        /*0050*/ 	.word	0xffffffff


	//   ....[4]....
        /*0054*/ 	.word	0xffffffff


	//----- nvinfo : EIATTR_COOP_GROUP_INSTR_OFFSETS
	.align		4
.L_29:
        /*0058*/ 	.byte	0x04, 0x28
        /*005a*/ 	.short	(.L_31 - .L_30)


	//   ....[0]....
.L_30:
        /*005c*/ 	.word	0x00000060


	//   ....[1]....
        /*0060*/ 	.word	0x00000070


	//   ....[2]....
        /*0064*/ 	.word	0x00000130


	//   ....[3]....
        /*0068*/ 	.word	0x00000300


	//   ....[4]....
        /*006c*/ 	.word	0x00000fb0


	//----- nvinfo : EIATTR_REG_RECONFIG
	.align		4
.L_31:
        /*0070*/ 	.byte	0x01, 0x54
	.zero		2


	//----- nvinfo : EIATTR_SYSCALL_OFFSETS
	.align		4
        /*0074*/ 	.byte	0x04, 0x46
        /*0076*/ 	.short	(.L_33 - .L_32)


	//   ....[0]....
.L_32:
        /*0078*/ 	.word	0x00001170


	//----- nvinfo : EIATTR_MBARRIER_INSTR_OFFSETS
	.align		4
.L_33:
        /*007c*/ 	.byte	0x04, 0x39
        /*007e*/ 	.short	(.L_35 - .L_34)


	//   ....[0]....
.L_34:
        /*0080*/ 	.word	0x00000230
        /*0084*/ 	.word	0x000000ff
        /*0088*/ 	.word	0x00000000
        /*008c*/ 	.short	0x0100
        /*008e*/ 	.byte	0x08
	.zero		1


	//   ....[1]....
        /*0090*/ 	.word	0x00000240
        /*0094*/ 	.word	0x000000ff
        /*0098*/ 	.word	0x00000030
        /*009c*/ 	.short	0x0100
        /*009e*/ 	.byte	0x08
	.zero		1


	//   ....[2]....
        /*00a0*/ 	.word	0x00000250
        /*00a4*/ 	.word	0x000000ff
        /*00a8*/ 	.word	0x00000008
        /*00ac*/ 	.short	0x0100
        /*00ae*/ 	.byte	0x08
	.zero		1


	//   ....[3]....
        /*00b0*/ 	.word	0x00000260
        /*00b4*/ 	.word	0x000000ff
        /*00b8*/ 	.word	0x00000038
        /*00bc*/ 	.short	0x0100
        /*00be*/ 	.byte	0x08
	.zero		1


	//   ....[4]....
        /*00c0*/ 	.word	0x00000270
        /*00c4*/ 	.word	0x000000ff
        /*00c8*/ 	.word	0x00000010
        /*00cc*/ 	.short	0x0100
        /*00ce*/ 	.byte	0x08
	.zero		1


	//   ....[5]....
        /*00d0*/ 	.word	0x00000280
        /*00d4*/ 	.word	0x000000ff
        /*00d8*/ 	.word	0x00000040
        /*00dc*/ 	.short	0x0100
        /*00de*/ 	.byte	0x08
	.zero		1


	//   ....[6]....
        /*00e0*/ 	.word	0x00000290
        /*00e4*/ 	.word	0x000000ff
        /*00e8*/ 	.word	0x00000018
        /*00ec*/ 	.short	0x0100
        /*00ee*/ 	.byte	0x08
	.zero		1


	//   ....[7]....
        /*00f0*/ 	.word	0x000002a0
        /*00f4*/ 	.word	0x000000ff
        /*00f8*/ 	.word	0x00000048
        /*00fc*/ 	.short	0x0100
        /*00fe*/ 	.byte	0x08
	.zero		1


	//   ....[8]....
        /*0100*/ 	.word	0x000002b0
        /*0104*/ 	.word	0x000000ff
        /*0108*/ 	.word	0x00000020
        /*010c*/ 	.short	0x0100
        /*010e*/ 	.byte	0x08
	.zero		1


	//   ....[9]....
        /*0110*/ 	.word	0x000002c0
        /*0114*/ 	.word	0x000000ff
        /*0118*/ 	.word	0x00000050
        /*011c*/ 	.short	0x0100
        /*011e*/ 	.byte	0x08
	.zero		1


	//   ....[10]....
        /*0120*/ 	.word	0x000002d0
        /*0124*/ 	.word	0x000000ff
        /*0128*/ 	.word	0x00000028
        /*012c*/ 	.short	0x0100
        /*012e*/ 	.byte	0x08
	.zero		1


	//   ....[11]....
        /*0130*/ 	.word	0x000002e0
        /*0134*/ 	.word	0x000000ff
        /*0138*/ 	.word	0x00000058
        /*013c*/ 	.short	0x0100
        /*013e*/ 	.byte	0x08
	.zero		1


	//   ....[12]....
        /*0140*/ 	.word	0x00000570
        /*0144*/ 	.word	0x000000ff
        /*0148*/ 	.word	0x00000070
        /*014c*/ 	.short	0x0100
        /*014e*/ 	.byte	0x06
	.zero		1


	//   ....[13]....
        /*0150*/ 	.word	0x000005d0
        /*0154*/ 	.word	0x000000ff
        /*0158*/ 	.word	0x00000078
        /*015c*/ 	.short	0x0100
        /*015e*/ 	.byte	0x06
	.zero		1


	//   ....[14]....
        /*0160*/ 	.word	0x000011f0
        /*0164*/ 	.word	0x00000003
        /*0168*/ 	.word	0x00000000
        /*016c*/ 	.short	0x010a
        /*016e*/ 	.byte	0x3f
	.zero		1


	//   ....[15]....
        /*0170*/ 	.word	0x00001230
        /*0174*/ 	.word	0x00000003
        /*0178*/ 	.word	0x00000000
        /*017c*/ 	.short	0x010a
        /*017e*/ 	.byte	0x3f
	.zero		1


	//   ....[16]....
        /*0180*/ 	.word	0x00001bf0
        /*0184*/ 	.word	0x000000ff
        /*0188*/ 	.word	0x00000000
        /*018c*/ 	.short	0x010a
        /*018e*/ 	.byte	0x09
	.zero		1


	//   ....[17]....
        /*0190*/ 	.word	0x00001c30
        /*0194*/ 	.word	0x000000ff
        /*0198*/ 	.word	0x00000000
        /*019c*/ 	.short	0x010a
        /*019e*/ 	.byte	0x09
	.zero		1


	//   ....[18]....
        /*01a0*/ 	.word	0x000024c0
        /*01a4*/ 	.word	0x000000ff
        /*01a8*/ 	.word	0x00000000
        /*01ac*/ 	.short	0x0101
        /*01ae*/ 	.byte	0x08
	.zero		1


	//   ....[19]....
        /*01b0*/ 	.word	0x000026c0
        /*01b4*/ 	.word	0x000000ff
        /*01b8*/ 	.word	0x00000000
        /*01bc*/ 	.short	0x0101
        /*01be*/ 	.byte	0x06
	.zero		1


	//   ....[20]....
        /*01c0*/ 	.word	0x0000b520
        /*01c4*/ 	.word	0x0000000e
        /*01c8*/ 	.word	0x00000030
        /*01cc*/ 	.short	0x010a
        /*01ce*/ 	.byte	0x3f
	.zero		1


	//   ....[21]....
        /*01d0*/ 	.word	0x0000bad0
        /*01d4*/ 	.word	0x00000006
        /*01d8*/ 	.word	0x00000078
        /*01dc*/ 	.short	0x0101
        /*01de*/ 	.byte	0x3f
	.zero		1


	//   ....[22]....
        /*01e0*/ 	.word	0x0000c200
        /*01e4*/ 	.word	0x00000007
        /*01e8*/ 	.word	0x00000000
        /*01ec*/ 	.short	0x010a
        /*01ee*/ 	.byte	0x3f
	.zero		1


	//   ....[23]....
        /*01f0*/ 	.word	0x0000c280
        /*01f4*/ 	.word	0x00000009
        /*01f8*/ 	.word	0x00000000
        /*01fc*/ 	.short	0x010a
        /*01fe*/ 	.byte	0x3f
	.zero		1


	//   ....[24]....
        /*0200*/ 	.word	0x0000c310
        /*0204*/ 	.word	0x00000006
        /*0208*/ 	.word	0x00000000
        /*020c*/ 	.short	0x010a
        /*020e*/ 	.byte	0x3f
	.zero		1


	//   ....[25]....
        /*0210*/ 	.word	0x0000c3a0
        /*0214*/ 	.word	0x00000009
        /*0218*/ 	.word	0x00000000
        /*021c*/ 	.short	0x010a
        /*021e*/ 	.byte	0x3f
	.zero		1


	//   ....[26]....
        /*0220*/ 	.word	0x0000c430
        /*0224*/ 	.word	0x00000006
        /*0228*/ 	.word	0x00000000
        /*022c*/ 	.short	0x010a
        /*022e*/ 	.byte	0x3f
	.zero		1


	//   ....[27]....
        /*0230*/ 	.word	0x0000c4c0
        /*0234*/ 	.word	0x00000003
        /*0238*/ 	.word	0x00000000
        /*023c*/ 	.short	0x010a
        /*023e*/ 	.byte	0x3f
	.zero		1


	//   ....[28]....
        /*0240*/ 	.word	0x0000c520
        /*0244*/ 	.word	0x00000003
        /*0248*/ 	.word	0x00000000
        /*024c*/ 	.short	0x010a
        /*024e*/ 	.byte	0x3f
	.zero		1


	//   ....[29]....
        /*0250*/ 	.word	0x0000c580
        /*0254*/ 	.word	0x00000004
        /*0258*/ 	.word	0x00000000
        /*025c*/ 	.short	0x010a
        /*025e*/ 	.byte	0x3f
	.zero		1


	//   ....[30]....
        /*0260*/ 	.word	0x0000c650
        /*0264*/ 	.word	0x0000000e
        /*0268*/ 	.word	0x00000030
        /*026c*/ 	.short	0x010a
        /*026e*/ 	.byte	0x3f
	.zero		1


	//   ....[31]....
        /*0270*/ 	.word	0x0000c720
        /*0274*/ 	.word	0x00000007
        /*0278*/ 	.word	0x00000000
        /*027c*/ 	.short	0x010a
        /*027e*/ 	.byte	0x3f
	.zero		1


	//   ....[32]....
        /*0280*/ 	.word	0x0000c770
        /*0284*/ 	.word	0x00000009
        /*0288*/ 	.word	0x00000000
        /*028c*/ 	.short	0x010a
        /*028e*/ 	.byte	0x3f
	.zero		1


	//   ....[33]....
        /*0290*/ 	.word	0x0000c7c0
        /*0294*/ 	.word	0x00000006
        /*0298*/ 	.word	0x00000000
        /*029c*/ 	.short	0x010a
        /*029e*/ 	.byte	0x3f
	.zero		1


	//   ....[34]....
        /*02a0*/ 	.word	0x0000c810
        /*02a4*/ 	.word	0x00000009
        /*02a8*/ 	.word	0x00000000
        /*02ac*/ 	.short	0x010a
        /*02ae*/ 	.byte	0x3f
	.zero		1


	//   ....[35]....
        /*02b0*/ 	.word	0x0000c860
        /*02b4*/ 	.word	0x00000006
        /*02b8*/ 	.word	0x00000000
        /*02bc*/ 	.short	0x010a
        /*02be*/ 	.byte	0x3f
	.zero		1


	//----- nvinfo : EIATTR_NUM_MBARRIERS
	.align		4
.L_35:
        /*02c0*/ 	.byte	0x03, 0x38
        /*02c2*/ 	.short	0x000e


	//----- nvinfo : EIATTR_EXIT_INSTR_OFFSETS
	.align		4
        /*02c4*/ 	.byte	0x04, 0x1c
        /*02c6*/ 	.short	(.L_37 - .L_36)


	//   ....[0]....
.L_36:
        /*02c8*/ 	.word	0x00000620


	//   ....[1]....
        /*02cc*/ 	.word	0x00000ee0


	//   ....[2]....
        /*02d0*/ 	.word	0x0000ab90


	//   ....[3]....
        /*02d4*/ 	.word	0x0000b1c0


	//   ....[4]....
        /*02d8*/ 	.word	0x0000c510


	//----- nvinfo : EIATTR_MAX_THREADS
	.align		4
.L_37:
        /*02dc*/ 	.byte	0x04, 0x05
        /*02de*/ 	.short	(.L_39 - .L_38)
.L_38:
        /*02e0*/ 	.word	0x00000180
        /*02e4*/ 	.word	0x00000001
        /*02e8*/ 	.word	0x00000001


	//----- nvinfo : EIATTR_CRS_STACK_SIZE
	.align		4
.L_39:
        /*02ec*/ 	.byte	0x04, 0x1e
        /*02ee*/ 	.short	(.L_41 - .L_40)
.L_40:
        /*02f0*/ 	.word	0x00000000


	//----- nvinfo : EIATTR_CBANK_PARAM_SIZE
	.align		4
.L_41:
        /*02f4*/ 	.byte	0x03, 0x19
        /*02f6*/ 	.short	0x0470


	//----- nvinfo : EIATTR_PARAM_CBANK
	.align		4
        /*02f8*/ 	.byte	0x04, 0x0a
        /*02fa*/ 	.short	(.L_43 - .L_42)
	.align		4
.L_42:
        /*02fc*/ 	.word	index@(.nv.constant0._ZN7cutlass13device_kernelINS_4gemm6kernel13GemmUniversalIN4cute5tupleIJiiiiEEENS1_10collective13CollectiveMmaINS1_34MainloopSm90TmaGmmaWarpSpecializedILi6ENS5_IJNS4_1CILi1EEESB_SB_EEENS1_35KernelTmaWarpSpecializedCooperativeEEENS5_IJNSA_ILi128EEENSA_ILi256EEESF_EEENS_10tfloat32_tENS5_IJlSB_lEEESI_SJ_NS4_8TiledMMAINS4_8MMA_AtomIJNS4_4SM904GMMA30MMA_64x256x8_F32TF32TF32_SS_TNILNSN_7ScaleInE1ELSP_1EEEEEENS4_6LayoutINS5_IJNSA_ILi2EEESB_SB_EEENS5_IJSB_NSA_ILi0EEESV_EEEEENS5_IJNS4_10UnderscoreESY_SY_EEEEENS4_13SM90_TMA_LOADENS4_14ComposedLayoutINS4_7SwizzleILi3ELi4ELi3EEENS4_18smem_ptr_flag_bitsILi32EEENSS_INS5_IJNSA_ILi8EEENSA_ILi32EEEEEENS5_IJS18_SB_EEEEEEEvNS4_8identityES11_S1C_vS1D_EENS_8epilogue10collective6detail29Sm90TmaWarpSpecializedAdapterINS1G_15DefaultEpilogueISI_SJ_SJ_NS1F_6thread17LinearCombinationISI_Li1EffLNS1K_9ScaleType4KindE0ELNS_15FloatRoundStyleE2ESI_EENS1_15EpilogueDefaultEEEEEvvEEEEvNT_6ParamsE)
        /*0300*/ 	.short	0x0210
        /*0302*/ 	.short	0x0470


	//----- nvinfo : EIATTR_SW_WAR
	.align		4
.L_43:
        /*0304*/ 	.byte	0x04, 0x36
        /*0306*/ 	.short	(.L_45 - .L_44)
.L_44:
        /*0308*/ 	.word	0x00000008
.L_45:


//--------------------- .nv.callgraph             --------------------------
	.section	.nv.callgraph,"",@"SHT_CUDA_CALLGRAPH"
	.align	4
	.sectionentsize	8
	.align		4
        /*0000*/ 	.word	0x00000000
	.align		4
        /*0004*/ 	.word	0xffffffff
	.align		4
        /*0008*/ 	.word	index@(_ZN7cutlass13device_kernelINS_4gemm6kernel13GemmUniversalIN4cute5tupleIJiiiiEEENS1_10collective13CollectiveMmaINS1_34MainloopSm90TmaGmmaWarpSpecializedILi6ENS5_IJNS4_1CILi1EEESB_SB_EEENS1_35KernelTmaWarpSpecializedCooperativeEEENS5_IJNSA_ILi128EEENSA_ILi256EEESF_EEENS_10tfloat32_tENS5_IJlSB_lEEESI_SJ_NS4_8TiledMMAINS4_8MMA_AtomIJNS4_4SM904GMMA30MMA_64x256x8_F32TF32TF32_SS_TNILNSN_7ScaleInE1ELSP_1EEEEEENS4_6LayoutINS5_IJNSA_ILi2EEESB_SB_EEENS5_IJSB_NSA_ILi0EEESV_EEEEENS5_IJNS4_10UnderscoreESY_SY_EEEEENS4_13SM90_TMA_LOADENS4_14ComposedLayoutINS4_7SwizzleILi3ELi4ELi3EEENS4_18smem_ptr_flag_bitsILi32EEENSS_INS5_IJNSA_ILi8EEENSA_ILi32EEEEEENS5_IJS18_SB_EEEEEEEvNS4_8identityES11_S1C_vS1D_EENS_8epilogue10collective6detail29Sm90TmaWarpSpecializedAdapterINS1G_15DefaultEpilogueISI_SJ_SJ_NS1F_6thread17LinearCombinationISI_Li1EffLNS1K_9ScaleType4KindE0ELNS_15FloatRoundStyleE2ESI_EENS1_15EpilogueDefaultEEEEEvvEEEEvNT_6ParamsE)
	.align		4
        /*000c*/ 	.word	index@(__assertfail)
	.align		4
        /*0010*/ 	.word	0x00000000
	.align		4
        /*0014*/ 	.word	0xfffffffe
	.align		4
        /*0018*/ 	.word	0x00000000
	.align		4
        /*001c*/ 	.word	0xfffffffd
	.align		4
        /*0020*/ 	.word	0x00000000
	.align		4
        /*0024*/ 	.word	0xfffffffc


//--------------------- .nv.constant4             --------------------------
	.section	.nv.constant4,"a",@progbits
	.align	8
	.align		8
.nv.constant4:
        /*0000*/ 	.dword	__assertfail
	.align		8
        /*0008*/ 	.dword	__unnamed_1
	.align		8
        /*0010*/ 	.dword	_ZN40_INTERNAL_f96b543e_4_k_cu_d25d51bb_205254cuda3std3__45__cpo5beginE
	.align		8
        /*0018*/ 	.dword	_ZN40_INTERNAL_f96b543e_4_k_cu_d25d51bb_205254cuda3std3__45__cpo3endE
	.align		8
        /*0020*/ 	.dword	_ZN40_INTERNAL_f96b543e_4_k_cu_d25d51bb_205254cuda3std3__45__cpo6cbeginE
	.align		8
        /*0028*/ 	.dword	_ZN40_INTERNAL_f96b543e_4_k_cu_d25d51bb_205254cuda3std3__45__cpo4cendE
	.align		8
        /*0030*/ 	.dword	_ZN40_INTERNAL_f96b543e_4_k_cu_d25d51bb_205254cuda3std3__442_GLOBAL__N__f96b543e_4_k_cu_d25d51bb_205256ignoreE
	.align		8
        /*0038*/ 	.dword	_ZN40_INTERNAL_f96b543e_4_k_cu_d25d51bb_205254cuda3std3__419piecewise_constructE
	.align		8
        /*0040*/ 	.dword	_ZN40_INTERNAL_f96b543e_4_k_cu_d25d51bb_205254cuda3std3__48in_placeE
	.align		8
        /*0048*/ 	.dword	_ZN40_INTERNAL_f96b543e_4_k_cu_d25d51bb_205254cuda3std6ranges3__45__cpo4swapE
	.align		8
        /*0050*/ 	.dword	_ZN40_INTERNAL_f96b543e_4_k_cu_d25d51bb_205254cuda3std6ranges3__45__cpo9iter_moveE
	.align		8
        /*0058*/ 	.dword	_ZN40_INTERNAL_f96b543e_4_k_cu_d25d51bb_205254cute7productE
	.align		8
        /*0060*/ 	.dword	_ZN40_INTERNAL_f96b543e_4_k_cu_d25d51bb_205254cute1_E
	.align		8
        /*0068*/ 	.dword	$str$22
	.align		8
        /*0070*/ 	.dword	$str$23


//--------------------- .text._ZN7cutlass13device_kernelINS_4gemm6kernel13GemmUniversalIN4cute5tupleIJiiiiEEENS1_10collective13CollectiveMmaINS1_34MainloopSm90TmaGmmaWarpSpecializedILi6ENS5_IJNS4_1CILi1EEESB_SB_EEENS1_35KernelTmaWarpSpecializedCooperativeEEENS5_IJNSA_ILi128EEENSA_ILi256EEESF_EEENS_10tfloat32_tENS5_IJlSB_lEEESI_SJ_NS4_8TiledMMAINS4_8MMA_AtomIJNS4_4SM904GMMA30MMA_64x256x8_F32TF32TF32_SS_TNILNSN_7ScaleInE1ELSP_1EEEEEENS4_6LayoutINS5_IJNSA_ILi2EEESB_SB_EEENS5_IJSB_NSA_ILi0EEESV_EEEEENS5_IJNS4_10UnderscoreESY_SY_EEEEENS4_13SM90_TMA_LOADENS4_14ComposedLayoutINS4_7SwizzleILi3ELi4ELi3EEENS4_18smem_ptr_flag_bitsILi32EEENSS_INS5_IJNSA_ILi8EEENSA_ILi32EEEEEENS5_IJS18_SB_EEEEEEEvNS4_8identityES11_S1C_vS1D_EENS_8epilogue10collective6detail29Sm90TmaWarpSpecializedAdapterINS1G_15DefaultEpilogueISI_SJ_SJ_NS1F_6thread17LinearCombinationISI_Li1EffLNS1K_9ScaleType4KindE0ELNS_15FloatRoundStyleE2ESI_EENS1_15EpilogueDefaultEEEEEvvEEEEvNT_6ParamsE --------------------------
	.section	.text._ZN7cutlass13device_kernelINS_4gemm6kernel13GemmUniversalIN4cute5tupleIJiiiiEEENS1_10collective13CollectiveMmaINS1_34MainloopSm90TmaGmmaWarpSpecializedILi6ENS5_IJNS4_1CILi1EEESB_SB_EEENS1_35KernelTmaWarpSpecializedCooperativeEEENS5_IJNSA_ILi128EEENSA_ILi256EEESF_EEENS_10tfloat32_tENS5_IJlSB_lEEESI_SJ_NS4_8TiledMMAINS4_8MMA_AtomIJNS4_4SM904GMMA30MMA_64x256x8_F32TF32TF32_SS_TNILNSN_7ScaleInE1ELSP_1EEEEEENS4_6LayoutINS5_IJNSA_ILi2EEESB_SB_EEENS5_IJSB_NSA_ILi0EEESV_EEEEENS5_IJNS4_10UnderscoreESY_SY_EEEEENS4_13SM90_TMA_LOADENS4_14ComposedLayoutINS4_7SwizzleILi3ELi4ELi3EEENS4_18smem_ptr_flag_bitsILi32EEENSS_INS5_IJNSA_ILi8EEENSA_ILi32EEEEEENS5_IJS18_SB_EEEEEEEvNS4_8identityES11_S1C_vS1D_EENS_8epilogue10collective6detail29Sm90TmaWarpSpecializedAdapterINS1G_15DefaultEpilogueISI_SJ_SJ_NS1F_6thread17LinearCombinationISI_Li1EffLNS1K_9ScaleType4KindE0ELNS_15FloatRoundStyleE2ESI_EENS1_15EpilogueDefaultEEEEEvvEEEEvNT_6ParamsE,"ax",@progbits
	.align	128
.text._ZN7cutlass13device_kernelINS_4gemm6kernel13GemmUniversalIN4cute5tupleIJiiiiEEENS1_10collective13CollectiveMmaINS1_34MainloopSm90TmaGmmaWarpSpecializedILi6ENS5_IJNS4_1CILi1EEESB_SB_EEENS1_35KernelTmaWarpSpecializedCooperativeEEENS5_IJNSA_ILi128EEENSA_ILi256EEESF_EEENS_10tfloat32_tENS5_IJlSB_lEEESI_SJ_NS4_8TiledMMAINS4_8MMA_AtomIJNS4_4SM904GMMA30MMA_64x256x8_F32TF32TF32_SS_TNILNSN_7ScaleInE1ELSP_1EEEEEENS4_6LayoutINS5_IJNSA_ILi2EEESB_SB_EEENS5_IJSB_NSA_ILi0EEESV_EEEEENS5_IJNS4_10UnderscoreESY_SY_EEEEENS4_13SM90_TMA_LOADENS4_14ComposedLayoutINS4_7SwizzleILi3ELi4ELi3EEENS4_18smem_ptr_flag_bitsILi32EEENSS_INS5_IJNSA_ILi8EEENSA_ILi32EEEEEENS5_IJS18_SB_EEEEEEEvNS4_8identityES11_S1C_vS1D_EENS_8epilogue10collective6detail29Sm90TmaWarpSpecializedAdapterINS1G_15DefaultEpilogueISI_SJ_SJ_NS1F_6thread17LinearCombinationISI_Li1EffLNS1K_9ScaleType4KindE0ELNS_15FloatRoundStyleE2ESI_EENS1_15EpilogueDefaultEEEEEvvEEEEvNT_6ParamsE:
        .type           _ZN7cutlass13device_kernelINS_4gemm6kernel13GemmUniversalIN4cute5tupleIJiiiiEEENS1_10collective13CollectiveMmaINS1_34MainloopSm90TmaGmmaWarpSpecializedILi6ENS5_IJNS4_1CILi1EEESB_SB_EEENS1_35KernelTmaWarpSpecializedCooperativeEEENS5_IJNSA_ILi128EEENSA_ILi256EEESF_EEENS_10tfloat32_tENS5_IJlSB_lEEESI_SJ_NS4_8TiledMMAINS4_8MMA_AtomIJNS4_4SM904GMMA30MMA_64x256x8_F32TF32TF32_SS_TNILNSN_7ScaleInE1ELSP_1EEEEEENS4_6LayoutINS5_IJNSA_ILi2EEESB_SB_EEENS5_IJSB_NSA_ILi0EEESV_EEEEENS5_IJNS4_10UnderscoreESY_SY_EEEEENS4_13SM90_TMA_LOADENS4_14ComposedLayoutINS4_7SwizzleILi3ELi4ELi3EEENS4_18smem_ptr_flag_bitsILi32EEENSS_INS5_IJNSA_ILi8EEENSA_ILi32EEEEEENS5_IJS18_SB_EEEEEEEvNS4_8identityES11_S1C_vS1D_EENS_8epilogue10collective6detail29Sm90TmaWarpSpecializedAdapterINS1G_15DefaultEpilogueISI_SJ_SJ_NS1F_6thread17LinearCombinationISI_Li1EffLNS1K_9ScaleType4KindE0ELNS_15FloatRoundStyleE2ESI_EENS1_15EpilogueDefaultEEEEEvvEEEEvNT_6ParamsE,@function
        .size           _ZN7cutlass13device_kernelINS_4gemm6kernel13GemmUniversalIN4cute5tupleIJiiiiEEENS1_10collective13CollectiveMmaINS1_34MainloopSm90TmaGmmaWarpSpecializedILi6ENS5_IJNS4_1CILi1EEESB_SB_EEENS1_35KernelTmaWarpSpecializedCooperativeEEENS5_IJNSA_ILi128EEENSA_ILi256EEESF_EEENS_10tfloat32_tENS5_IJlSB_lEEESI_SJ_NS4_8TiledMMAINS4_8MMA_AtomIJNS4_4SM904GMMA30MMA_64x256x8_F32TF32TF32_SS_TNILNSN_7ScaleInE1ELSP_1EEEEEENS4_6LayoutINS5_IJNSA_ILi2EEESB_SB_EEENS5_IJSB_NSA_ILi0EEESV_EEEEENS5_IJNS4_10UnderscoreESY_SY_EEEEENS4_13SM90_TMA_LOADENS4_14ComposedLayoutINS4_7SwizzleILi3ELi4ELi3EEENS4_18smem_ptr_flag_bitsILi32EEENSS_INS5_IJNSA_ILi8EEENSA_ILi32EEEEEENS5_IJS18_SB_EEEEEEEvNS4_8identityES11_S1C_vS1D_EENS_8epilogue10collective6detail29Sm90TmaWarpSpecializedAdapterINS1G_15DefaultEpilogueISI_SJ_SJ_NS1F_6thread17LinearCombinationISI_Li1EffLNS1K_9ScaleType4KindE0ELNS_15FloatRoundStyleE2ESI_EENS1_15EpilogueDefaultEEEEEvvEEEEvNT_6ParamsE,(.L_x_326 - _ZN7cutlass13device_kernelINS_4gemm6kernel13GemmUniversalIN4cute5tupleIJiiiiEEENS1_10collective13CollectiveMmaINS1_34MainloopSm90TmaGmmaWarpSpecializedILi6ENS5_IJNS4_1CILi1EEESB_SB_EEENS1_35KernelTmaWarpSpecializedCooperativeEEENS5_IJNSA_ILi128EEENSA_ILi256EEESF_EEENS_10tfloat32_tENS5_IJlSB_lEEESI_SJ_NS4_8TiledMMAINS4_8MMA_AtomIJNS4_4SM904GMMA30MMA_64x256x8_F32TF32TF32_SS_TNILNSN_7ScaleInE1ELSP_1EEEEEENS4_6LayoutINS5_IJNSA_ILi2EEESB_SB_EEENS5_IJSB_NSA_ILi0EEESV_EEEEENS5_IJNS4_10UnderscoreESY_SY_EEEEENS4_13SM90_TMA_LOADENS4_14ComposedLayoutINS4_7SwizzleILi3ELi4ELi3EEENS4_18smem_ptr_flag_bitsILi32EEENSS_INS5_IJNSA_ILi8EEENSA_ILi32EEEEEENS5_IJS18_SB_EEEEEEEvNS4_8identityES11_S1C_vS1D_EENS_8epilogue10collective6detail29Sm90TmaWarpSpecializedAdapterINS1G_15DefaultEpilogueISI_SJ_SJ_NS1F_6thread17LinearCombinationISI_Li1EffLNS1K_9ScaleType4KindE0ELNS_15FloatRoundStyleE2ESI_EENS1_15EpilogueDefaultEEEEEvvEEEEvNT_6ParamsE)
        .other          _ZN7cutlass13device_kernelINS_4gemm6kernel13GemmUniversalIN4cute5tupleIJiiiiEEENS1_10collective13CollectiveMmaINS1_34MainloopSm90TmaGmmaWarpSpecializedILi6ENS5_IJNS4_1CILi1EEESB_SB_EEENS1_35KernelTmaWarpSpecializedCooperativeEEENS5_IJNSA_ILi128EEENSA_ILi256EEESF_EEENS_10tfloat32_tENS5_IJlSB_lEEESI_SJ_NS4_8TiledMMAINS4_8MMA_AtomIJNS4_4SM904GMMA30MMA_64x256x8_F32TF32TF32_SS_TNILNSN_7ScaleInE1ELSP_1EEEEEENS4_6LayoutINS5_IJNSA_ILi2EEESB_SB_EEENS5_IJSB_NSA_ILi0EEESV_EEEEENS5_IJNS4_10UnderscoreESY_SY_EEEEENS4_13SM90_TMA_LOADENS4_14ComposedLayoutINS4_7SwizzleILi3ELi4ELi3EEENS4_18smem_ptr_flag_bitsILi32EEENSS_INS5_IJNSA_ILi8EEENSA_ILi32EEEEEENS5_IJS18_SB_EEEEEEEvNS4_8identityES11_S1C_vS1D_EENS_8epilogue10collective6detail29Sm90TmaWarpSpecializedAdapterINS1G_15DefaultEpilogueISI_SJ_SJ_NS1F_6thread17LinearCombinationISI_Li1EffLNS1K_9ScaleType4KindE0ELNS_15FloatRoundStyleE2ESI_EENS1_15EpilogueDefaultEEEEEvvEEEEvNT_6ParamsE,@"STO_CUDA_ENTRY STV_DEFAULT"
_ZN7cutlass13device_kernelINS_4gemm6kernel13GemmUniversalIN4cute5tupleIJiiiiEEENS1_10collective13CollectiveMmaINS1_34MainloopSm90TmaGmmaWarpSpecializedILi6ENS5_IJNS4_1CILi1EEESB_SB_EEENS1_35KernelTmaWarpSpecializedCooperativeEEENS5_IJNSA_ILi128EEENSA_ILi256EEESF_EEENS_10tfloat32_tENS5_IJlSB_lEEESI_SJ_NS4_8TiledMMAINS4_8MMA_AtomIJNS4_4SM904GMMA30MMA_64x256x8_F32TF32TF32_SS_TNILNSN_7ScaleInE1ELSP_1EEEEEENS4_6LayoutINS5_IJNSA_ILi2EEESB_SB_EEENS5_IJSB_NSA_ILi0EEESV_EEEEENS5_IJNS4_10UnderscoreESY_SY_EEEEENS4_13SM90_TMA_LOADENS4_14ComposedLayoutINS4_7SwizzleILi3ELi4ELi3EEENS4_18smem_ptr_flag_bitsILi32EEENSS_INS5_IJNSA_ILi8EEENSA_ILi32EEEEEENS5_IJS18_SB_EEEEEEEvNS4_8identityES11_S1C_vS1D_EENS_8epilogue10collective6detail29Sm90TmaWarpSpecializedAdapterINS1G_15DefaultEpilogueISI_SJ_SJ_NS1F_6thread17LinearCombinationISI_Li1EffLNS1K_9ScaleType4KindE0ELNS_15FloatRoundStyleE2ESI_EENS1_15EpilogueDefaultEEEEEvvEEEEvNT_6ParamsE:
[----:B------:R-:W0:Y:S01]  /*0000*/  LDC R1, c[0x0][0x28] ;  /* 0x00000a00ff017b82 */ /* 0x000e220000000800 */
[----:B------:R-:W1:Y:S01]  /*0010*/  S2R R18, SR_TID.X ;  /* 0x0000000000127919 */ /* 0x000e620000002100 */
[----:B------:R-:W-:Y:S01]  /*0020*/  ELECT P0, URZ, PT ;  /* 0x00000000003f782f */ /* 0x000fe20003800000 */
[----:B------:R-:W-:Y:S01]  /*0030*/  BSSY B0, `(.L_x_0) ;  /* 0x000000f000007945 */ /* 0x000fe20003800000 */
[--C-:B-1----:R-:W-:Y:S02]  /*0040*/  SHF.R.U32.HI R0, RZ, 0x5, R18.reuse ;  /* 0x00000005ff007819 */ /* 0x102fe40000011612 */
[----:B------:R-:W-:-:S03]  /*0050*/  SHF.R.U32.HI R22, RZ, 0x7, R18 ;  /* 0x00000007ff167819 */ /* 0x000fc60000011612 */
[----:B------:R-:W1:Y:S04]  /*0060*/  SHFL.IDX PT, R5, R0, RZ, 0x1f ;  /* 0x00001fff00057589 */ /* 0x000e6800000e0000 */
[----:B------:R2:W3:Y:S01]  /*0070*/  SHFL.IDX PT, R8, R22, RZ, 0x1f ;  /* 0x00001fff16087589 */ /* 0x0004e200000e0000 */
[----:B-1----:R-:W-:-:S13]  /*0080*/  ISETP.NE.OR P0, PT, R5, RZ, !P0 ;  /* 0x000000ff0500720c */ /* 0x002fda0004705670 */
[----:B0-23--:R-:W-:Y:S05]  /*0090*/  @P0 BRA `(.L_x_1) ;  /* 0x0000000000200947 */ /* 0x00dfea0003800000 */
[----:B------:R-:W-:Y:S02]  /*00a0*/  ULDC.64 UR4, c[0x0][0x198] ;  /* 0x0000660000047ab9 */ /* 0x000fe40000000a00 */
[----:B------:R-:W-:Y:S02]  /*00b0*/  UIADD3 UR6, UP0, UR4, 0xf0, URZ ;  /* 0x000000f004067890 */ /* 0x000fe4000ff1e03f */
[----:B------:R-:W-:Y:S02]  /*00c0*/  UIADD3 UR4, UP1, UR4, 0x1f0, URZ ;  /* 0x000001f004047890 */ /* 0x000fe4000ff3e03f */
[----:B------:R-:W-:Y:S02]  /*00d0*/  UIADD3.X UR7, URZ, UR5, URZ, UP0, !UPT ;  /* 0x000000053f077290 */ /* 0x000fe400087fe43f */
[----:B------:R-:W-:-:S07]  /*00e0*/  UIADD3.X UR5, URZ, UR5, URZ, UP1, !UPT ;  /* 0x000000053f057290 */ /* 0x000fce0008ffe43f */
[----:B------:R0:W-:Y:S02]  /*00f0*/  UTMACCTL.PF [UR6] ;  /* 0x00000000060079b9 */ /* 0x0001e40008040000 */
[----:B------:R0:W-:Y:S02]  /*0100*/  UTMACCTL.PF [UR4] ;  /* 0x00000000040079b9 */ /* 0x0001e40008040000 */
[----:B0-----:R-:W-:Y:S01]  /*0110*/  NOP ;  /* 0x0000000000007918 */ /* 0x001fe20000000000 */
.L_x_1:
[----:B------:R-:W-:Y:S05]  /*0120*/  BSYNC B0 ;  /* 0x0000000000007941 */ /* 0x000fea0003800000 */
.L_x_0:
[----:B------:R-:W0:Y:S02]  /*0130*/  SHFL.IDX PT, R2, R0, RZ, 0x1f ;  /* 0x00001fff00027589 */ /* 0x000e2400000e0000 */
[----:B0-----:R-:W-:-:S13]  /*0140*/  ISETP.NE.AND P0, PT, R2, RZ, PT ;  /* 0x000000ff0200720c */ /* 0x001fda0003f05270 */
[----:B------:R-:W-:Y:S05]  /*0150*/  @P0 BRA `(.L_x_2) ;  /* 0x0000000000680947 */ /* 0x000fea0003800000 */
[----:B------:R-:W0:Y:S01]  /*0160*/  S2UR UR8, SR_CgaCtaId ;  /* 0x00000000000879c3 */ /* 0x000e220000008800 */
[----:B------:R-:W-:Y:S01]  /*0170*/  UMOV UR4, 0x400 ;  /* 0x0000040000047882 */ /* 0x000fe20000000000 */
[----:B------:R-:W-:Y:S01]  /*0180*/  UMOV UR5, 0x1 ;  /* 0x0000000100057882 */ /* 0x000fe20000000000 */
[----:B------:R-:W-:Y:S01]  /*0190*/  UMOV UR6, 0x100 ;  /* 0x0000010000067882 */ /* 0x000fe20000000000 */
[----:B------:R-:W-:Y:S01]  /*01a0*/  ELECT P0, URZ, PT ;  /* 0x00000000003f782f */ /* 0x000fe20003800000 */
[----:B------:R-:W-:-:S04]  /*01b0*/  UIADD3 UR6, -UR6, 0x100000, URZ ;  /* 0x0010000006067890 */ /* 0x000fc8000fffe13f */
[----:B------:R-:W-:Y:S02]  /*01c0*/  USHF.L.U32 UR7, UR6, 0xb, URZ ;  /* 0x0000000b06077899 */ /* 0x000fe4000800063f */
[----:B------:R-:W-:Y:S02]  /*01d0*/  USHF.L.U32 UR6, UR6, 0x1, URZ ;  /* 0x0000000106067899 */ /* 0x000fe4000800063f */
[----:B0-----:R-:W-:Y:S02]  /*01e0*/  ULEA UR8, UR8, UR4, 0x18 ;  /* 0x0000000408087291 */ /* 0x001fe4000f8ec03f */
[----:B------:R-:W-:-:S04]  /*01f0*/  UIADD3 UR4, -UR5, 0x100000, URZ ;  /* 0x0010000005047890 */ /* 0x000fc8000fffe13f */
[----:B------:R-:W-:Y:S02]  /*0200*/  USHF.L.U32 UR5, UR4, 0xb, URZ ;  /* 0x0000000b04057899 */ /* 0x000fe4000800063f */
[----:B------:R-:W-:Y:S01]  /*0210*/  USHF.L.U32 UR4, UR4, 0x1, URZ ;  /* 0x0000000104047899 */ /* 0x000fe2000800063f */
[----:B------:R-:W0:Y:S11]  /*0220*/  FENCE.VIEW.ASYNC.S ;  /* 0x00000000000073c6 */ /* 0x000e360000000000 */
[----:B0-----:R0:W1:Y:S01]  /*0230*/  SYNCS.EXCH.64 URZ, [UR8], UR4 ;  /* 0x00000004083f75b2 */ /* 0x0010620008000100 */
[----:B------:R0:W2:Y:S01]  /*0240*/  SYNCS.EXCH.64 URZ, [UR8+0x30], UR6 ;  /* 0x00003006083f75b2 */ /* 0x0000a20008000100 */
[----:B------:R0:W3:Y:S01]  /*0250*/  SYNCS.EXCH.64 URZ, [UR8+0x8], UR4 ;  /* 0x00000804083f75b2 */ /* 0x0000e20008000100 */
[----:B------:R0:W4:Y:S01]  /*0260*/  SYNCS.EXCH.64 URZ, [UR8+0x38], UR6 ;  /* 0x00003806083f75b2 */ /* 0x0001220008000100 */
[----:B------:R0:W0:Y:S01]  /*0270*/  SYNCS.EXCH.64 URZ, [UR8+0x10], UR4 ;  /* 0x00001004083f75b2 */ /* 0x0000220008000100 */
[----:B------:R0:W0:Y:S01]  /*0280*/  SYNCS.EXCH.64 URZ, [UR8+0x40], UR6 ;  /* 0x00004006083f75b2 */ /* 0x0000220008000100 */
[----:B------:R0:W0:Y:S01]  /*0290*/  SYNCS.EXCH.64 URZ, [UR8+0x18], UR4 ;  /* 0x00001804083f75b2 */ /* 0x0000220008000100 */
[----:B------:R0:W0:Y:S01]  /*02a0*/  SYNCS.EXCH.64 URZ, [UR8+0x48], UR6 ;  /* 0x00004806083f75b2 */ /* 0x0000220008000100 */
[----:B------:R0:W0:Y:S01]  /*02b0*/  SYNCS.EXCH.64 URZ, [UR8+0x20], UR4 ;  /* 0x00002004083f75b2 */ /* 0x0000220008000100 */
[----:B------:R0:W0:Y:S01]  /*02c0*/  SYNCS.EXCH.64 URZ, [UR8+0x50], UR6 ;  /* 0x00005006083f75b2 */ /* 0x0000220008000100 */
[----:B------:R0:W0:Y:S01]  /*02d0*/  SYNCS.EXCH.64 URZ, [UR8+0x28], UR4 ;  /* 0x00002804083f75b2 */ /* 0x0000220008000100 */
[----:B------:R0:W0:Y:S01]  /*02e0*/  SYNCS.EXCH.64 URZ, [UR8+0x58], UR6 ;  /* 0x00005806083f75b2 */ /* 0x0000220008000100 */
[----:B------:R-:W-:Y:S01]  /*02f0*/  NOP ;  /* 0x0000000000007918 */ /* 0x000fe20000000000 */
.L_x_2:
[----:B------:R-:W5:Y:S01]  /*0300*/  SHFL.IDX PT, R0, R0, RZ, 0x1f ;  /* 0x00001fff00007589 */ /* 0x000f6200000e0000 */
[----:B------:R-:W-:Y:S01]  /*0310*/  ELECT P0, URZ, PT ;  /* 0x00000000003f782f */ /* 0x000fe20003800000 */
[----:B------:R-:W1:Y:S01]  /*0320*/  LDC R2, c[0x0][0x65c] ;  /* 0x00019700ff027b82 */ /* 0x000e620000000800 */
[----:B------:R-:W-:Y:S01]  /*0330*/  SHF.R.S32.HI R6, RZ, 0x1f, R5 ;  /* 0x0000001fff067819 */ /* 0x000fe20000011405 */
[----:B------:R-:W2:Y:S01]  /*0340*/  S2R R3, SR_CTAID.Y ;  /* 0x0000000000037919 */ /* 0x000ea20000002600 */
[----:B0-----:R-:W-:Y:S01]  /*0350*/  UMOV UR4, 0x20 ;  /* 0x0000002000047882 */ /* 0x001fe20000000000 */
[----:B------:R-:W-:Y:S01]  /*0360*/  ISETP.NE.AND P2, PT, R8, RZ, PT ;  /* 0x000000ff0800720c */ /* 0x000fe20003f45270 */
[----:B------:R-:W-:Y:S01]  /*0370*/  NOP ;  /* 0x0000000000007918 */ /* 0x000fe20000000000 */
[----:B------:R-:W0:Y:S01]  /*0380*/  S2R R4, SR_CTAID.X ;  /* 0x0000000000047919 */ /* 0x000e220000002500 */
[----:B------:R-:W-:Y:S01]  /*0390*/  LEA.HI R6, R6, R5, RZ, 0x2 ;  /* 0x0000000506067211 */ /* 0x000fe200078f10ff */
[----:B------:R-:W-:Y:S01]  /*03a0*/  NOP ;  /* 0x0000000000007918 */ /* 0x000fe20000000000 */
[----:B-----5:R-:W-:-:S02]  /*03b0*/  ISETP.NE.OR P0, PT, R0, RZ, !P0 ;  /* 0x000000ff0000720c */ /* 0x020fc40004705670 */
[----:B-1----:R-:W-:-:S04]  /*03c0*/  ISETP.NE.AND P3, PT, R2, 0x1, PT ;  /* 0x000000010200780c */ /* 0x002fc80003f65270 */
[----:B------:R-:W-:Y:S02]  /*03d0*/  P2R R0, PR, RZ, 0x8 ;  /* 0x00000008ff007803 */ /* 0x000fe40000000000 */
[----:B------:R-:W-:-:S05]  /*03e0*/  LOP3.LUT R0, R6, 0xfffffffc, RZ, 0xc0, !PT ;  /* 0xfffffffc06007812 */ /* 0x000fca00078ec0ff */
[----:B------:R-:W-:Y:S01]  /*03f0*/  VOTEU.ALL UP0, P0 ;  /* 0x00000000003f7886 */ /* 0x000fe20000000000 */
[----:B------:R-:W-:Y:S01]  /*0400*/  IMAD.IADD R0, R5, 0x1, -R0 ;  /* 0x0000000105007824 */ /* 0x000fe200078e0a00 */
[----:B------:R-:W0:Y:S01]  /*0410*/  @P3 LDC R17, c[0x0][0x10] ;  /* 0x00000400ff113b82 */ /* 0x000e220000000800 */
[----:B------:R-:W-:Y:S01]  /*0420*/  VOTEU.ALL UP1, P0 ;  /* 0x00000000003f7886 */ /* 0x000fe20000020000 */
[----:B--2---:R-:W-:Y:S01]  /*0430*/  @P3 IMAD.MOV.U32 R6, RZ, RZ, R3 ;  /* 0x000000ffff063224 */ /* 0x004fe200078e0003 */
[----:B------:R-:W-:Y:S01]  /*0440*/  @!UP0 UMOV UR6, 0x400 ;  /* 0x0000040000068882 */ /* 0x000fe20000000000 */
[----:B------:R-:W-:-:S04]  /*0450*/  @!UP0 UIADD3 UR4, -UR4, 0x100000, URZ ;  /* 0x0010000004048890 */ /* 0x000fc8000fffe13f */
[----:B------:R-:W-:Y:S02]  /*0460*/  @!UP0 USHF.L.U32 UR5, UR4, 0xb, URZ ;  /* 0x0000000b04058899 */ /* 0x000fe4000800063f */
[----:B------:R-:W-:Y:S01]  /*0470*/  @!UP0 USHF.L.U32 UR4, UR4, 0x1, URZ ;  /* 0x0000000104048899 */ /* 0x000fe2000800063f */
[----:B------:R-:W-:Y:S02]  /*0480*/  @P3 IMAD.MOV.U32 R7, RZ, RZ, RZ ;  /* 0x000000ffff073224 */ /* 0x000fe400078e00ff */
[----:B------:R-:W-:Y:S01]  /*0490*/  IMAD.MOV.U32 R5, RZ, RZ, RZ ;  /* 0x000000ffff057224 */ /* 0x000fe200078e00ff */
[----:B------:R-:W1:Y:S01]  /*04a0*/  @!UP0 S2UR UR7, SR_CgaCtaId ;  /* 0x00000000000789c3 */ /* 0x000e620000008800 */
[----:B------:R-:W-:-:S07]  /*04b0*/  @P3 IMAD.MOV.U32 R11, RZ, RZ, RZ ;  /* 0x000000ffff0b3224 */ /* 0x000fce00078e00ff */
[----:B------:R-:W2:Y:S01]  /*04c0*/  @!P3 LDC R9, c[0x0][0xc] ;  /* 0x00000300ff09bb82 */ /* 0x000ea20000000800 */
[----:B0-----:R-:W-:-:S04]  /*04d0*/  @P3 IMAD.WIDE.U32 R16, R4, R17, R6 ;  /* 0x0000001104103225 */ /* 0x001fc800078e0006 */
[----:B------:R-:W-:Y:S01]  /*04e0*/  @P3 IMAD.IADD R17, R17, 0x1, R11 ;  /* 0x0000000111113824 */ /* 0x000fe200078e020b */
[----:B-1----:R-:W-:Y:S01]  /*04f0*/  @!UP0 ULEA UR6, UR7, UR6, 0x18 ;  /* 0x0000000607068291 */ /* 0x002fe2000f8ec03f */
[----:B------:R-:W-:Y:S01]  /*0500*/  VOTEU.ALL UP0, P0 ;  /* 0x00000000003f7886 */ /* 0x000fe20000000000 */
[----:B------:R-:W-:-:S04]  /*0510*/  ISETP.NE.AND P0, PT, R0, 0x3, PT ;  /* 0x000000030000780c */ /* 0x000fc80003f05270 */
[----:B------:R-:W-:Y:S01]  /*0520*/  ISETP.EQ.OR P0, PT, R0, RZ, !P0 ;  /* 0x000000ff0000720c */ /* 0x000fe20004702670 */
[----:B--2---:R-:W-:-:S03]  /*0530*/  @!P3 IMAD.WIDE.U32 R6, R9, R3, R4 ;  /* 0x000000030906b225 */ /* 0x004fc600078e0004 */
[C---:B------:R-:W-:Y:S01]  /*0540*/  ISETP.EQ.AND P0, PT, R8.reuse, RZ, P0 ;  /* 0x000000ff0800720c */ /* 0x040fe20000702270 */
[----:B------:R-:W-:Y:S01]  /*0550*/  VIADD R8, R8, 0xffffffff ;  /* 0xffffffff08087836 */ /* 0x000fe20000000000 */
[----:B------:R-:W0:Y:S02]  /*0560*/  FENCE.VIEW.ASYNC.S ;  /* 0x00000000000073c6 */ /* 0x000e240000000000 */
[----:B0-----:R0:W3:Y:S01]  /*0570*/  @!UP0 SYNCS.EXCH.64 URZ, [UR6+0x70], UR4 ;  /* 0x00007004063f85b2 */ /* 0x0010e20008000100 */
[----:B------:R-:W-:Y:S01]  /*0580*/  @!P3 IMAD.MOV.U32 R16, RZ, RZ, R6 ;  /* 0x000000ffff10b224 */ /* 0x000fe200078e0006 */
[----:B------:R-:W-:Y:S01]  /*0590*/  SEL R19, RZ, 0x1, !P0 ;  /* 0x00000001ff137807 */ /* 0x000fe20004000000 */
[----:B------:R-:W-:Y:S01]  /*05a0*/  @!P3 IMAD.MOV.U32 R17, RZ, RZ, R7 ;  /* 0x000000ffff11b224 */ /* 0x000fe200078e0007 */
[----:B------:R-:W-:-:S04]  /*05b0*/  ISETP.GE.U32.AND P1, PT, R8, 0x2, PT ;  /* 0x000000020800780c */ /* 0x000fc80003f26070 */
[----:B------:R-:W-:Y:S01]  /*05c0*/  SEL R19, R19, 0x2, P1 ;  /* 0x0000000213137807 */ /* 0x000fe20000800000 */
[----:B------:R0:W3:Y:S01]  /*05d0*/  @!UP1 SYNCS.EXCH.64 URZ, [UR6+0x78], UR4 ;  /* 0x00007804063f95b2 */ /* 0x0000e20008000100 */
[----:B------:R-:W-:Y:S01]  /*05e0*/  NOP ;  /* 0x0000000000007918 */ /* 0x000fe20000000000 */
[----:B---34-:R-:W-:Y:S06]  /*05f0*/  BAR.SYNC.DEFER_BLOCKING 0x0 ;  /* 0x0000000000007b1d */ /* 0x018fec0000010000 */
[----:B------:R-:W-:Y:S05]  /*0600*/  @!P2 BRA `(.L_x_3) ;  /* 0x000000a40064a947 */ /* 0x000fea0003800000 */
[----:B------:R-:W-:-:S13]  /*0610*/  ISETP.GT.U32.AND P0, PT, R8, 0x1, PT ;  /* 0x000000010800780c */ /* 0x000fda0003f04070 */
[----:B0-----:R-:W-:Y:S05]  /*0620*/  @P0 EXIT ;  /* 0x000000000000094d */ /* 0x001fea0003800000 */
[----:B------:R-:W-:Y:S01]  /*0630*/  ULDC.64 UR4, c[0x0][0x650] ;  /* 0x0001940000047ab9 */ /* 0x000fe20000000a00 */
[----:B------:R-:W-:Y:S01]  /*0640*/  PRMT R0, RZ, 0x7610, R0 ;  /* 0x00007610ff007816 */ /* 0x000fe20000000000 */
[----:B------:R-:W-:Y:S01]  /*0650*/  IMAD.MOV.U32 R153, RZ, RZ, -0x1 ;  /* 0xffffffffff997424 */ /* 0x000fe200078e00ff */
[----:B------:R-:W-:Y:S01]  /*0660*/  ISETP.GE.U32.AND P0, PT, R16, UR4, PT ;  /* 0x0000000410007c0c */ /* 0x000fe2000bf06070 */
[----:B------:R-:W-:Y:S02]  /*0670*/  IMAD.MOV.U32 R152, RZ, RZ, -0x1 ;  /* 0xffffffffff987424 */ /* 0x000fe400078e00ff */
[----:B------:R-:W-:Y:S01]  /*0680*/  IMAD.MOV.U32 R23, RZ, RZ, -0x1 ;  /* 0xffffffffff177424 */ /* 0x000fe200078e00ff */
[----:B------:R-:W-:-:S13]  /*0690*/  ISETP.GE.U32.AND.EX P0, PT, R17, UR5, PT, P0 ;  /* 0x0000000511007c0c */ /* 0x000fda000bf06100 */
[----:B------:R-:W-:Y:S05]  /*06a0*/  @P0 BRA `(.L_x_4) ;  /* 0x0000000400540947 */ /* 0x000fea0003800000 */
[----:B------:R-:W0:Y:S01]  /*06b0*/  LDC.64 R14, c[0x0][0x628] ;  /* 0x00018a00ff0e7b82 */ /* 0x000e220000000a00 */
[----:B------:R-:W-:Y:S02]  /*06c0*/  IMAD.MOV.U32 R6, RZ, RZ, R16 ;  /* 0x000000ffff067224 */ /* 0x000fe400078e0010 */
[----:B------:R-:W-:-:S05]  /*06d0*/  IMAD.MOV.U32 R7, RZ, RZ, R17 ;  /* 0x000000ffff077224 */ /* 0x000fca00078e0011 */
[----:B------:R-:W1:Y:S08]  /*06e0*/  LDC R0, c[0x0][0x630] ;  /* 0x00018c00ff007b82 */ /* 0x000e700000000800 */
[----:B------:R-:W2:Y:S01]  /*06f0*/  LDC.64 R20, c[0x0][0x620] ;  /* 0x00018800ff147b82 */ /* 0x000ea20000000a00 */
[----:B0-----:R-:W-:-:S04]  /*0700*/  ISETP.NE.U32.AND P0, PT, R14, RZ, PT ;  /* 0x000000ff0e00720c */ /* 0x001fc80003f05070 */
[----:B------:R-:W-:-:S13]  /*0710*/  ISETP.NE.AND.EX P0, PT, R15, RZ, PT, P0 ;  /* 0x000000ff0f00720c */ /* 0x000fda0003f05300 */
[----:B-12---:R-:W-:Y:S05]  /*0720*/  @!P0 BRA `(.L_x_5) ;  /* 0x0000000000288947 */ /* 0x006fea0003800000 */
[----:B------:R-:W0:Y:S02]  /*0730*/  LDC R11, c[0x0][0x634] ;  /* 0x00018d00ff0b7b82 */ /* 0x000e240000000800 */
[----:B0-----:R-:W-:-:S05]  /*0740*/  IADD3 R11, P0, R16, R11, RZ ;  /* 0x0000000b100b7210 */ /* 0x001fca0007f1e0ff */
[----:B------:R-:W-:-:S04]  /*0750*/  IMAD.X R13, RZ, RZ, R17, P0 ;  /* 0x000000ffff0d7224 */ /* 0x000fc800000e0611 */
[----:B------:R-:W-:-:S04]  /*0760*/  IMAD.WIDE.U32 R6, R13, R14, RZ ;  /* 0x0000000e0d067225 */ /* 0x000fc800078e00ff */
[----:B------:R-:W-:-:S04]  /*0770*/  IMAD.WIDE.U32 R8, P0, R11, R15, R6 ;  /* 0x0000000f0b087225 */ /* 0x000fc80007800006 */
[----:B------:R-:W-:-:S04]  /*0780*/  IMAD.WIDE.U32 R6, R11, R14, RZ ;  /* 0x0000000e0b067225 */ /* 0x000fc800078e00ff */
[----:B------:R-:W-:Y:S01]  /*0790*/  IMAD.X R11, RZ, RZ, RZ, P0 ;  /* 0x000000ffff0b7224 */ /* 0x000fe200000e06ff */
[----:B------:R-:W-:Y:S01]  /*07a0*/  IADD3 RZ, P0, R7, R8, RZ ;  /* 0x0000000807ff7210 */ /* 0x000fe20007f1e0ff */
[----:B------:R-:W-:-:S04]  /*07b0*/  IMAD.MOV.U32 R10, RZ, RZ, R9 ;  /* 0x000000ffff0a7224 */ /* 0x000fc800078e0009 */
[----:B------:R-:W-:-:S08]  /*07c0*/  IMAD.WIDE.U32.X R6, R13, R15, R10, P0 ;  /* 0x0000000f0d067225 */ /* 0x000fd000000e040a */
.L_x_5:
[-CC-:B------:R-:W-:Y:S01]  /*07d0*/  SHF.R.U64 R23, R6, R0.reuse, R7.reuse ;  /* 0x0000000006177219 */ /* 0x180fe20000001207 */
[----:B------:R-:W0:Y:S01]  /*07e0*/  LDC R10, c[0x0][0x618] ;  /* 0x00018600ff0a7b82 */ /* 0x000e220000000800 */
[----:B------:R-:W-:Y:S01]  /*07f0*/  SHF.R.U32.HI R5, RZ, R0, R7 ;  /* 0x00000000ff057219 */ /* 0x000fe20000011607 */
[----:B------:R-:W-:Y:S01]  /*0800*/  ULDC UR4, c[0x0][0x150] ;  /* 0x0000540000047ab9 */ /* 0x000fe20000000800 */
[----:B------:R-:W-:Y:S02]  /*0810*/  IADD3 R9, P0, RZ, -R23, RZ ;  /* 0x80000017ff097210 */ /* 0x000fe40007f1e0ff */
[----:B------:R-:W-:-:S03]  /*0820*/  I2FP.F32.U32 R0, R4 ;  /* 0x0000000400007245 */ /* 0x000fc60000201000 */
[----:B------:R-:W1:Y:S01]  /*0830*/  LDC.64 R28, c[0x0][0x640] ;  /* 0x00019000ff1c7b82 */ /* 0x000e620000000a00 */
[----:B------:R-:W-:Y:S02]  /*0840*/  IMAD.X R11, RZ, RZ, ~R5, P0 ;  /* 0x000000ffff0b7224 */ /* 0x000fe400000e0e05 */
[----:B------:R-:W-:Y:S01]  /*0850*/  FMUL R0, R0, UR4 ;  /* 0x0000000400007c20 */ /* 0x000fe20008400000 */
[----:B------:R-:W-:Y:S01]  /*0860*/  IMAD.WIDE.U32 R6, R9, R20, R16 ;  /* 0x0000001409067225 */ /* 0x000fe200078e0010 */
[----:B------:R-:W-:-:S03]  /*0870*/  ULDC UR4, c[0x0][0x154] ;  /* 0x0000550000047ab9 */ /* 0x000fc60000000800 */
[----:B------:R-:W-:Y:S01]  /*0880*/  IMAD R8, R11, R20, RZ ;  /* 0x000000140b087224 */ /* 0x000fe200078e02ff */
[----:B------:R-:W2:Y:S01]  /*0890*/  LDC R5, c[0x0][0x144] ;  /* 0x00005100ff057b82 */ /* 0x000ea20000000800 */
[----:B------:R-:W3:Y:S02]  /*08a0*/  F2I.U32.TRUNC.NTZ R0, R0 ;  /* 0x0000000000007305 */ /* 0x000ee4000020f000 */
[----:B------:R-:W-:-:S04]  /*08b0*/  IMAD R9, R9, R21, R8 ;  /* 0x0000001509097224 */ /* 0x000fc800078e0208 */
[----:B------:R-:W-:Y:S01]  /*08c0*/  IMAD.IADD R7, R7, 0x1, R9 ;  /* 0x0000000107077824 */ /* 0x000fe200078e0209 */
[----:B------:R-:W4:Y:S01]  /*08d0*/  LDC R12, c[0x0][0x608] ;  /* 0x00018200ff0c7b82 */ /* 0x000f220000000800 */
[----:B------:R-:W-:-:S03]  /*08e0*/  IMAD.MOV.U32 R9, RZ, RZ, -0x1 ;  /* 0xffffffffff097424 */ /* 0x000fc600078e00ff */
[-CC-:B0-----:R-:W-:Y:S02]  /*08f0*/  SHF.R.U64 R20, R6, R10.reuse, R7.reuse ;  /* 0x0000000a06147219 */ /* 0x181fe40000001207 */
[----:B------:R-:W-:Y:S02]  /*0900*/  I2FP.F32.U32 R6, R3 ;  /* 0x0000000300067245 */ /* 0x000fe40000201000 */
[----:B------:R-:W0:Y:S01]  /*0910*/  LDC R26, c[0x0][0x658] ;  /* 0x00019600ff1a7b82 */ /* 0x000e220000000800 */
[----:B-1----:R-:W-:Y:S01]  /*0920*/  ISETP.NE.U32.AND P0, PT, R28, RZ, PT ;  /* 0x000000ff1c00720c */ /* 0x002fe20003f05070 */
[----:B---3--:R-:W-:Y:S01]  /*0930*/  IMAD.MOV R8, RZ, RZ, -R0 ;  /* 0x000000ffff087224 */ /* 0x008fe200078e0a00 */
[----:B------:R-:W-:Y:S01]  /*0940*/  SHF.R.U32.HI R7, RZ, R10, R7 ;  /* 0x0000000aff077219 */ /* 0x000fe20000011607 */
[----:B------:R-:W-:Y:S01]  /*0950*/  FMUL R6, R6, UR4 ;  /* 0x0000000406067c20 */ /* 0x000fe20008400000 */
[----:B------:R-:W-:-:S03]  /*0960*/  ISETP.NE.AND.EX P0, PT, R29, RZ, PT, P0 ;  /* 0x000000ff1d00720c */ /* 0x000fc60003f05300 */
[----:B------:R-:W1:Y:S01]  /*0970*/  LDC R14, c[0x0][0x148] ;  /* 0x00005200ff0e7b82 */ /* 0x000e620000000800 */
[----:B--2---:R-:W-:-:S07]  /*0980*/  IMAD R0, R5, R8, R4 ;  /* 0x0000000805007224 */ /* 0x004fce00078e0204 */
[----:B------:R-:W2:Y:S01]  /*0990*/  LDC R24, c[0x0][0x600] ;  /* 0x00018000ff187b82 */ /* 0x000ea20000000800 */
[-CC-:B----4-:R-:W-:Y:S02]  /*09a0*/  SHF.R.U64 R30, R20, R12.reuse, R7.reuse ;  /* 0x0000000c141e7219 */ /* 0x190fe40000001207 */
[----:B------:R-:W-:Y:S01]  /*09b0*/  SHF.R.U32.HI R5, RZ, R12, R7 ;  /* 0x0000000cff057219 */ /* 0x000fe20000011607 */
[----:B------:R-:W-:Y:S01]  /*09c0*/  IMAD.MOV.U32 R7, RZ, RZ, 0x1 ;  /* 0x00000001ff077424 */ /* 0x000fe200078e00ff */
[----:B------:R3:W4:Y:S03]  /*09d0*/  F2I.U32.TRUNC.NTZ R12, R6 ;  /* 0x00000006000c7305 */ /* 0x000726000020f000 */
[----:B------:R-:W1:Y:S01]  /*09e0*/  LDC R15, c[0x0][0x648] ;  /* 0x00019200ff0f7b82 */ /* 0x000e620000000800 */
[-C--:B0-----:R-:W-:Y:S02]  /*09f0*/  SHF.L.U32 R4, R9, R26.reuse, RZ ;  /* 0x0000001a09047219 */ /* 0x081fe400000006ff */
[----:B------:R-:W-:-:S02]  /*0a00*/  SHF.R.U64 R32, R30, R26, R5 ;  /* 0x0000001a1e207219 */ /* 0x000fc40000001205 */
[----:B------:R-:W-:Y:S02]  /*0a10*/  LOP3.LUT R11, RZ, R4, RZ, 0x33, !PT ;  /* 0x00000004ff0b7212 */ /* 0x000fe400078e33ff */
[-C--:B------:R-:W-:Y:S01]  /*0a20*/  SHF.R.U32.HI R5, RZ, R26.reuse, R5 ;  /* 0x0000001aff057219 */ /* 0x080fe20000011605 */
[----:B------:R-:W0:Y:S01]  /*0a30*/  LDC R21, c[0x0][0x638] ;  /* 0x00018e00ff157b82 */ /* 0x000e220000000800 */
[----:B------:R-:W-:Y:S01]  /*0a40*/  SHF.L.U32 R10, R7, R26, RZ ;  /* 0x0000001a070a7219 */ /* 0x000fe200000006ff */
[----:B------:R-:W-:-:S06]  /*0a50*/  IMAD.MOV.U32 R4, RZ, RZ, R32 ;  /* 0x000000ffff047224 */ /* 0x000fcc00078e0020 */
[----:B------:R-:W0:Y:S01]  /*0a60*/  LDC R153, c[0x0][0x610] ;  /* 0x00018400ff997b82 */ /* 0x000e220000000800 */
[----:B---34-:R-:W-:Y:S05]  /*0a70*/  @!P0 BRA `(.L_x_6) ;  /* 0x0000000000288947 */ /* 0x018fea0003800000 */
[----:B------:R-:W3:Y:S02]  /*0a80*/  LDC R9, c[0x0][0x64c] ;  /* 0x00019300ff097b82 */ /* 0x000ee40000000800 */
[----:B---3--:R-:W-:-:S05]  /*0a90*/  IADD3 R9, P0, R32, R9, RZ ;  /* 0x0000000920097210 */ /* 0x008fca0007f1e0ff */
        /* <DEDUP_REMOVED lines=8> */
.L_x_6:
[----:B-1----:R-:W-:Y:S01]  /*0b20*/  SHF.R.U64 R4, R4, R15, R5 ;  /* 0x0000000f04047219 */ /* 0x002fe20000001205 */
[----:B--2---:R-:W-:Y:S01]  /*0b30*/  VIADD R5, R24, 0xffffffff ;  /* 0xffffffff18057836 */ /* 0x004fe20000000000 */
[----:B------:R-:W-:Y:S01]  /*0b40*/  LOP3.LUT R11, R30, R11, RZ, 0xc0, !PT ;  /* 0x0000000b1e0b7212 */ /* 0x000fe200078ec0ff */
[----:B------:R-:W-:Y:S02]  /*0b50*/  IMAD.MOV R12, RZ, RZ, -R12 ;  /* 0x000000ffff0c7224 */ /* 0x000fe400078e0a0c */
[----:B------:R-:W-:Y:S02]  /*0b60*/  IMAD.MOV R6, RZ, RZ, -R4 ;  /* 0x000000ffff067224 */ /* 0x000fe400078e0a04 */
[----:B------:R-:W-:Y:S01]  /*0b70*/  IMAD R11, R10, R4, R11 ;  /* 0x000000040a0b7224 */ /* 0x000fe200078e020b */
[----:B------:R-:W-:Y:S01]  /*0b80*/  LOP3.LUT R4, R20, R5, RZ, 0xc0, !PT ;  /* 0x0000000514047212 */ /* 0x000fe200078ec0ff */
[----:B------:R-:W-:Y:S02]  /*0b90*/  @P3 IMAD R0, R14, R12, R3 ;  /* 0x0000000c0e003224 */ /* 0x000fe400078e0203 */
[----:B0-----:R-:W-:-:S02]  /*0ba0*/  IMAD R3, R6, R21, R32 ;  /* 0x0000001506037224 */ /* 0x001fc400078e0220 */
[----:B------:R-:W-:Y:S02]  /*0bb0*/  IMAD R153, R11, R153, R0 ;  /* 0x000000990b997224 */ /* 0x000fe400078e0200 */
[----:B------:R-:W-:Y:S02]  /*0bc0*/  IMAD R4, R3, R24, R4 ;  /* 0x0000001803047224 */ /* 0x000fe400078e0204 */
[----:B------:R-:W-:-:S03]  /*0bd0*/  IMAD.MOV.U32 R0, RZ, RZ, 0x1 ;  /* 0x00000001ff007424 */ /* 0x000fc600078e00ff */
[----:B------:R-:W-:Y:S02]  /*0be0*/  SEL R152, R4, R153, !P3 ;  /* 0x0000009904987207 */ /* 0x000fe40005800000 */
[----:B------:R-:W-:-:S07]  /*0bf0*/  SEL R153, R153, R4, !P3 ;  /* 0x0000000499997207 */ /* 0x000fce0005800000 */
.L_x_4:
[----:B------:R-:W-:-:S08]  /*0c00*/  NOP ;  /* 0x0000000000007918 */ /* 0x000fd00000000000 */
[----:B------:R-:W0:Y:S02]  /*0c10*/  USETMAXREG.TRY_ALLOC.CTAPOOL UP0, 0xe8 ;  /* 0x000000e8000079c8 */ /* 0x000e240008000600 */
[----:B0-----:R-:W-:-:S13]  /*0c20*/  PLOP3.LUT P0, PT, PT, PT, UP0, 0x80, 0x0 ;  /* 0x000000000000781c */ /* 0x001fda0003f0f008 */
[----:B------:R-:W-:Y:S05]  /*0c30*/  @!P0 BRA `(.L_x_4) ;  /* 0xfffffffc00f08947 */ /* 0x000fea000383ffff */
[----:B------:R-:W-:Y:S01]  /*0c40*/  ULDC.64 UR4, c[0x0][0x598] ;  /* 0x0001660000047ab9 */ /* 0x000fe20000000a00 */
[----:B------:R-:W-:Y:S01]  /*0c50*/  ULDC.64 UR36, c[0x0][0x208] ;  /* 0x0000820000247ab9 */ /* 0x000fe20000000a00 */
[----:B------:R-:W-:-:S04]  /*0c60*/  ISETP.NE.U32.AND P0, PT, RZ, UR4, PT ;  /* 0x00000004ff007c0c */ /* 0x000fc8000bf05070 */
[----:B------:R-:W-:-:S13]  /*0c70*/  ISETP.NE.AND.EX P0, PT, RZ, UR5, PT, P0 ;  /* 0x00000005ff007c0c */ /* 0x000fda000bf05300 */
[----:B------:R-:W-:Y:S05]  /*0c80*/  @!P0 BRA `(.L_x_7) ;  /* 0x00000000001c8947 */ /* 0x000fea0003800000 */
[----:B------:R-:W0:Y:S02]  /*0c90*/  LDC.64 R4, c[0x0][0x598] ;  /* 0x00016600ff047b82 */ /* 0x000e240000000a00 */
[----:B0-----:R-:W2:Y:S02]  /*0ca0*/  LDG.E.64 R4, desc[UR36][R4.64] ;  /* 0x0000002404047981 */ /* 0x001ea4000c1e1b00 */
[----:B--2---:R-:W-:-:S04]  /*0cb0*/  ISETP.NE.U32.AND P0, PT, R4, RZ, PT ;  /* 0x000000ff0400720c */ /* 0x004fc80003f05070 */
[----:B------:R-:W-:-:S13]  /*0cc0*/  ISETP.NE.AND.EX P0, PT, R5, RZ, PT, P0 ;  /* 0x000000ff0500720c */ /* 0x000fda0003f05300 */
[----:B------:R-:W-:Y:S05]  /*0cd0*/  @!P0 BRA `(.L_x_7) ;  /* 0x0000000000088947 */ /* 0x000fea0003800000 */
[----:B------:R0:W5:Y:S01]  /*0ce0*/  LD.E R154, desc[UR36][R4.64] ;  /* 0x00000024049a7980 */ /* 0x000162000c101900 */
[----:B------:R-:W-:Y:S05]  /*0cf0*/  BRA `(.L_x_8) ;  /* 0x0000000000247947 */ /* 0x000fea0003800000 */
.L_x_7:
[----:B------:R-:W-:Y:S02]  /*0d00*/  ULDC.64 UR4, c[0x0][0x588] ;  /* 0x0001620000047ab9 */ /* 0x000fe40000000a00 */
[----:B------:R-:W-:-:S04]  /*0d10*/  ISETP.NE.U32.AND P0, PT, RZ, UR4, PT ;  /* 0x00000004ff007c0c */ /* 0x000fc8000bf05070 */
[----:B------:R-:W-:-:S13]  /*0d20*/  ISETP.NE.AND.EX P0, PT, RZ, UR5, PT, P0 ;  /* 0x00000005ff007c0c */ /* 0x000fda000bf05300 */
[----:B------:R-:W-:Y:S05]  /*0d30*/  @!P0 BRA `(.L_x_9) ;  /* 0x00000000000c8947 */ /* 0x000fea0003800000 */
[----:B------:R-:W0:Y:S02]  /*0d40*/  LDC.64 R154, c[0x0][0x588] ;  /* 0x00016200ff9a7b82 */ /* 0x000e240000000a00 */
[----:B0-----:R1:W5:Y:S01]  /*0d50*/  LDG.E R154, desc[UR36][R154.64] ;  /* 0x000000249a9a7981 */ /* 0x001362000c1e1900 */
[----:B------:R-:W-:Y:S05]  /*0d60*/  BRA `(.L_x_8) ;  /* 0x0000000000087947 */ /* 0x000fea0003800000 */
.L_x_9:
[----:B------:R-:W-:Y:S02]  /*0d70*/  ULDC UR4, c[0x0][0x580] ;  /* 0x0001600000047ab9 */ /* 0x000fe40000000800 */
[----:B------:R-:W-:-:S07]  /*0d80*/  IMAD.U32 R154, RZ, RZ, UR4 ;  /* 0x00000004ff9a7e24 */ /* 0x000fce000f8e00ff */
.L_x_8:
[----:B------:R-:W-:Y:S02]  /*0d90*/  ULDC.64 UR4, c[0x0][0x5a0] ;  /* 0x0001680000047ab9 */ /* 0x000fe40000000a00 */
[----:B------:R-:W-:-:S04]  /*0da0*/  ISETP.NE.U32.AND P0, PT, RZ, UR4, PT ;  /* 0x00000004ff007c0c */ /* 0x000fc8000bf05070 */
[----:B------:R-:W-:-:S13]  /*0db0*/  ISETP.NE.AND.EX P0, PT, RZ, UR5, PT, P0 ;  /* 0x00000005ff007c0c */ /* 0x000fda000bf05300 */
[----:B------:R-:W-:Y:S05]  /*0dc0*/  @!P0 BRA `(.L_x_10) ;  /* 0x00000000001c8947 */ /* 0x000fea0003800000 */
[----:B0-----:R-:W0:Y:S02]  /*0dd0*/  LDC.64 R4, c[0x0][0x5a0] ;  /* 0x00016800ff047b82 */ /* 0x001e240000000a00 */
[----:B0-----:R-:W2:Y:S02]  /*0de0*/  LDG.E.64 R4, desc[UR36][R4.64] ;  /* 0x0000002404047981 */ /* 0x001ea4000c1e1b00 */
[----:B--2---:R-:W-:-:S04]  /*0df0*/  ISETP.NE.U32.AND P0, PT, R4, RZ, PT ;  /* 0x000000ff0400720c */ /* 0x004fc80003f05070 */
[----:B------:R-:W-:-:S13]  /*0e00*/  ISETP.NE.AND.EX P0, PT, R5, RZ, PT, P0 ;  /* 0x000000ff0500720c */ /* 0x000fda0003f05300 */
[----:B------:R-:W-:Y:S05]  /*0e10*/  @!P0 BRA `(.L_x_10) ;  /* 0x0000000000088947 */ /* 0x000fea0003800000 */
[----:B-1----:R0:W5:Y:S01]  /*0e20*/  LD.E R155, desc[UR36][R4.64] ;  /* 0x00000024049b7980 */ /* 0x002162000c101900 */
[----:B------:R-:W-:Y:S05]  /*0e30*/  BRA `(.L_x_11) ;  /* 0x0000000000247947 */ /* 0x000fea0003800000 */
.L_x_10:
[----:B------:R-:W-:Y:S02]  /*0e40*/  ULDC.64 UR4, c[0x0][0x590] ;  /* 0x0001640000047ab9 */ /* 0x000fe40000000a00 */
[----:B------:R-:W-:-:S04]  /*0e50*/  ISETP.NE.U32.AND P0, PT, RZ, UR4, PT ;  /* 0x00000004ff007c0c */ /* 0x000fc8000bf05070 */
[----:B------:R-:W-:-:S13]  /*0e60*/  ISETP.NE.AND.EX P0, PT, RZ, UR5, PT, P0 ;  /* 0x00000005ff007c0c */ /* 0x000fda000bf05300 */
[----:B------:R-:W-:Y:S05]  /*0e70*/  @!P0 BRA `(.L_x_12) ;  /* 0x00000000000c8947 */ /* 0x000fea0003800000 */
[----:B0-----:R-:W1:Y:S02]  /*0e80*/  LDC.64 R4, c[0x0][0x590] ;  /* 0x00016400ff047b82 */ /* 0x001e640000000a00 */
[----:B-1----:R1:W5:Y:S01]  /*0e90*/  LDG.E R155, desc[UR36][R4.64] ;  /* 0x00000024049b7981 */ /* 0x002362000c1e1900 */
[----:B------:R-:W-:Y:S05]  /*0ea0*/  BRA `(.L_x_11) ;  /* 0x0000000000087947 */ /* 0x000fea0003800000 */
.L_x_12:
[----:B------:R-:W-:Y:S02]  /*0eb0*/  ULDC UR4, c[0x0][0x584] ;  /* 0x0001610000047ab9 */ /* 0x000fe40000000800 */
[----:B-1----:R-:W-:-:S07]  /*0ec0*/  IMAD.U32 R155, RZ, RZ, UR4 ;  /* 0x00000004ff9b7e24 */ /* 0x002fce000f8e00ff */
.L_x_11:
[----:B------:R-:W-:-:S13]  /*0ed0*/  LOP3.LUT P0, RZ, R0, 0xff, RZ, 0xc0, !PT ;  /* 0x000000ff00ff7812 */ /* 0x000fda000780c0ff */
[----:B------:R-:W-:Y:S05]  /*0ee0*/  @!P0 EXIT ;  /* 0x000000000000894d */ /* 0x000fea0003800000 */
[----:B------:R-:W-:Y:S01]  /*0ef0*/  ULDC UR4, c[0x0][0x28c] ;  /* 0x0000a30000047ab9 */ /* 0x000fe20000000800 */
[----:B------:R-:W-:Y:S01]  /*0f00*/  LOP3.LUT R160, R19, 0x1, RZ, 0xfc, !PT ;  /* 0x0000000113a07812 */ /* 0x000fe200078efcff */
[----:B------:R-:W-:Y:S01]  /*0f10*/  UIADD3 UR4, UR4, 0x7f, URZ ;  /* 0x0000007f04047890 */ /* 0x000fe2000fffe03f */
[----:B------:R-:W-:Y:S01]  /*0f20*/  UMOV UR38, URZ ;  /* 0x0000003f00267c82 */ /* 0x000fe20008000000 */
[----:B------:R-:W-:Y:S02]  /*0f30*/  UMOV UR39, URZ ;  /* 0x0000003f00277c82 */ /* 0x000fe40008000000 */
[----:B------:R-:W-:-:S04]  /*0f40*/  USHF.R.S32.HI UR5, URZ, 0x1f, UR4 ;  /* 0x0000001f3f057899 */ /* 0x000fc80008011404 */
[----:B------:R-:W-:-:S04]  /*0f50*/  ULEA.HI UR5, UR5, UR4, URZ, 0x7 ;  /* 0x0000000405057291 */ /* 0x000fc8000f8f383f */
[----:B------:R-:W-:-:S12]  /*0f60*/  USHF.R.S32.HI UR40, URZ, 0x7, UR5 ;  /* 0x000000073f287899 */ /* 0x000fd80008011405 */
.L_x_286:
[----:B------:R-:W-:Y:S01]  /*0f70*/  LOP3.LUT R0, R18, 0x80, RZ, 0xc0, !PT ;  /* 0x0000008012007812 */ /* 0x000fe200078ec0ff */
[----:B--2---:R-:W2:Y:S01]  /*0f80*/  S2UR UR7, SR_CgaCtaId ;  /* 0x00000000000779c3 */ /* 0x004ea20000008800 */
[----:B------:R-:W-:Y:S02]  /*0f90*/  UMOV UR6, 0x400 ;  /* 0x0000040000067882 */ /* 0x000fe40000000000 */
[----:B------:R-:W-:-:S06]  /*0fa0*/  SHF.R.U32.HI R0, RZ, 0x7, R0 ;  /* 0x00000007ff007819 */ /* 0x000fcc0000011600 */
[----:B---3--:R-:W3:Y:S01]  /*0fb0*/  SHFL.IDX PT, R0, R0, RZ, 0x1f ;  /* 0x00001fff00007589 */ /* 0x008ee200000e0000 */
[----:B--2---:R-:W-:Y:S01]  /*0fc0*/  ULEA UR42, UR7, UR6, 0x18 ;  /* 0x00000006072a7291 */ /* 0x004fe2000f8ec03f */
[----:B---3--:R-:W-:-:S13]  /*0fd0*/  R2UR UR4, R0 ;  /* 0x00000000000472ca */ /* 0x008fda00000e0000 */
[----:B------:R-:W-:-:S04]  /*0fe0*/  ULEA.HI UR5, UR4, UR4, URZ, 0x1 ;  /* 0x0000000404057291 */ /* 0x000fc8000f8f083f */
[----:B------:R-:W-:-:S04]  /*0ff0*/  ULOP3.LUT UR5, UR5, 0x7fffe, URZ, 0xc0, !UPT ;  /* 0x0007fffe05057892 */ /* 0x000fc8000f8ec03f */
[----:B------:R-:W-:-:S03]  /*1000*/  UIADD3 UR5, UR4, -UR5, URZ ;  /* 0x8000000504057290 */ /* 0x000fc6000fffe03f */
[----:B------:R-:W-:Y:S01]  /*1010*/  ULDC UR4, c[0x0][0x28c] ;  /* 0x0000a30000047ab9 */ /* 0x000fe20000000800 */
[----:B------:R-:W-:Y:S01]  /*1020*/  ULEA UR5, UR5, UR42, 0xd ;  /* 0x0000002a05057291 */ /* 0x000fe2000f8e683f */
[----:B------:R-:W-:-:S03]  /*1030*/  ISETP.LT.AND P0, PT, RZ, UR4, PT ;  /* 0x00000004ff007c0c */ /* 0x000fc6000bf01270 */
[----:B------:R-:W-:-:S04]  /*1040*/  UIADD3 UR5, UR5, 0x180, URZ ;  /* 0x0000018005057890 */ /* 0x000fc8000fffe03f */
[----:B------:R-:W-:-:S04]  /*1050*/  USHF.R.U32.HI UR5, URZ, 0x4, UR5 ;  /* 0x000000043f057899 */ /* 0x000fc80008011605 */
[----:B------:R-:W-:Y:S02]  /*1060*/  ULOP3.LUT UR41, UR5, 0x3fff, URZ, 0xc0, !UPT ;  /* 0x00003fff05297892 */ /* 0x000fe4000f8ec03f */
[----:B-1--4-:R-:W-:Y:S10]  /*1070*/  @P0 BRA `(.L_x_13) ;  /* 0x0000000000400947 */ /* 0x012ff40003800000 */
[----:B------:R-:W-:Y:S01]  /*1080*/  MOV R0, 0x0 ;  /* 0x0000000000007802 */ /* 0x000fe20000000f00 */
[----:B------:R-:W-:Y:S01]  /*1090*/  ULDC.64 UR4, c[0x4][0x68] ;  /* 0x01001a0000047ab9 */ /* 0x000fe20000000a00 */
[----:B------:R-:W-:Y:S01]  /*10a0*/  ULDC.64 UR6, c[0x4][0x8] ;  /* 0x0100020000067ab9 */ /* 0x000fe20000000a00 */
[----:B01----:R-:W-:Y:S01]  /*10b0*/  IMAD.U32 R4, RZ, RZ, UR4 ;  /* 0x00000004ff047e24 */ /* 0x003fe2000f8e00ff */
[----:B------:R0:W1:Y:S01]  /*10c0*/  LDC.64 R14, c[0x4][R0] ;  /* 0x01000000000e7b82 */ /* 0x0000620000000a00 */
[----:B------:R-:W-:Y:S01]  /*10d0*/  IMAD.U32 R5, RZ, RZ, UR5 ;  /* 0x00000005ff057e24 */ /* 0x000fe2000f8e00ff */
[----:B------:R-:W-:Y:S01]  /*10e0*/  ULDC.64 UR4, c[0x4][0x70] ;  /* 0x01001c0000047ab9 */ /* 0x000fe20000000a00 */
[----:B------:R-:W-:Y:S02]  /*10f0*/  IMAD.U32 R10, RZ, RZ, UR6 ;  /* 0x00000006ff0a7e24 */ /* 0x000fe4000f8e00ff */
[----:B------:R-:W-:Y:S02]  /*1100*/  IMAD.U32 R6, RZ, RZ, UR4 ;  /* 0x00000004ff067e24 */ /* 0x000fe4000f8e00ff */
[----:B------:R-:W-:-:S02]  /*1110*/  IMAD.U32 R7, RZ, RZ, UR5 ;  /* 0x00000005ff077e24 */ /* 0x000fc4000f8e00ff */
[----:B------:R-:W-:Y:S02]  /*1120*/  IMAD.U32 R11, RZ, RZ, UR7 ;  /* 0x00000007ff0b7e24 */ /* 0x000fe4000f8e00ff */
[----:B------:R-:W-:Y:S02]  /*1130*/  IMAD.MOV.U32 R8, RZ, RZ, 0x1e1 ;  /* 0x000001e1ff087424 */ /* 0x000fe400078e00ff */
[----:B------:R-:W-:Y:S02]  /*1140*/  IMAD.MOV.U32 R12, RZ, RZ, 0x1 ;  /* 0x00000001ff0c7424 */ /* 0x000fe400078e00ff */
[----:B0-----:R-:W-:-:S07]  /*1150*/  IMAD.MOV.U32 R13, RZ, RZ, RZ ;  /* 0x000000ffff0d7224 */ /* 0x001fce00078e00ff */
[----:B------:R-:W-:-:S07]  /*1160*/  LEPC R20, `(.L_x_13) ;  /* 0x000000001014794e */ /* 0x000fce0000000000 */
[----:B-1---5:R-:W-:Y:S05]  /*1170*/  CALL.ABS.NOINC R14 ;  /* 0x000000000e007343 */ /* 0x022fea0003c00000 */
.L_x_13:
[----:B------:R-:W-:-:S13]  /*1180*/  ISETP.NE.AND P0, PT, R160, 0x3, PT ;  /* 0x00000003a000780c */ /* 0x000fda0003f05270 */
[----:B------:R-:W-:Y:S05]  /*1190*/  @!P0 BRA `(.L_x_14) ;  /* 0x0000000000048947 */ /* 0x000fea0003800000 */
[----:B------:R-:W-:Y:S01]  /*11a0*/  BPT.TRAP 0x1 ;  /* 0x000000040000795c */ /* 0x000fe20000300000 */
.L_x_14:
[----:B------:R-:W-:Y:S02]  /*11b0*/  IMAD.U32 R3, RZ, RZ, UR39 ;  /* 0x00000027ff037e24 */ /* 0x000fe4000f8e00ff */
[----:B------:R-:W-:-:S03]  /*11c0*/  IMAD.U32 R0, RZ, RZ, UR38 ;  /* 0x00000026ff007e24 */ /* 0x000fc6000f8e00ff */
[----:B------:R-:W-:Y:S02]  /*11d0*/  LEA R3, R3, UR42, 0x3 ;  /* 0x0000002a03037c11 */ /* 0x000fe4000f8e18ff */
[----:B------:R-:W-:-:S04]  /*11e0*/  SHF.L.U32 R0, R0, 0x1f, RZ ;  /* 0x0000001f00007819 */ /* 0x000fc800000006ff */
[----:B------:R2:W3:Y:S01]  /*11f0*/  SYNCS.PHASECHK.TRANS64.TRYWAIT P1, [R3+URZ], R0 ;  /* 0x00000000030075a7 */ /* 0x0004e2000802017f */
[----:B------:R-:W-:Y:S05]  /*1200*/  @!P0 BRA `(.L_x_15) ;  /* 0x0000000000048947 */ /* 0x000fea0003800000 */
[----:B------:R-:W-:Y:S01]  /*1210*/  BPT.TRAP 0x1 ;  /* 0x000000040000795c */ /* 0x000fe20000300000 */
.L_x_15:
[----:B---3--:R-:W-:Y:S05]  /*1220*/  @P1 BRA `(.L_x_16) ;  /* 0x0000000000081947 */ /* 0x008fea0003800000 */
[----:B------:R-:W3:Y:S02]  /*1230*/  SYNCS.PHASECHK.TRANS64.TRYWAIT P1, [R3+URZ], R0 ;  /* 0x00000000030075a7 */ /* 0x000ee4000802017f */
[----:B---3--:R-:W-:Y:S05]  /*1240*/  @!P1 BRA `(.L_x_17) ;  /* 0x000000b000b49947 */ /* 0x008fea0003800000 */
.L_x_16:
[----:B------:R-:W-:-:S04]  /*1250*/  UISETP.LT.AND UP0, UPT, UR40, 0x1, UPT ;  /* 0x000000012800788c */ /* 0x000fc8000bf01270 */
[----:B------:R-:W-:-:S04]  /*1260*/  USEL UR4, UR40, 0x1, UP0 ;  /* 0x0000000128047887 */ /* 0x000fc80008000000 */
[----:B------:R-:W-:-:S06]  /*1270*/  UIADD3 UR4, UR40, -UR4, URZ ;  /* 0x8000000428047290 */ /* 0x000fcc000fffe03f */
[----:B--23--:R-:W-:Y:S01]  /*1280*/  IMAD.U32 R0, RZ, RZ, UR4 ;  /* 0x00000004ff007e24 */ /* 0x00cfe2000f8e00ff */
[----:B------:R-:W-:Y:S05]  /*1290*/  WARPSYNC.ALL ;  /* 0x0000000000007948 */ /* 0x000fea0003800000 */
[----:B------:R-:W-:Y:S01]  /*12a0*/  ISETP.GE.AND P1, PT, R0, 0x1, PT ;  /* 0x000000010000780c */ /* 0x000fe20003f26270 */
[----:B------:R-:W-:Y:S01]  /*12b0*/  UIADD3 UR4, UR42, 0x60180, URZ ;  /* 0x000601802a047890 */ /* 0x000fe2000fffe03f */
[----:B------:R-:W-:Y:S01]  /*12c0*/  WARPGROUP.ARRIVE ;  /* 0x00000000000079c5 */ /* 0x000fe20000000000 */
[----:B------:R-:W-:Y:S01]  /*12d0*/  UMOV UR9, 0x40000040 ;  /* 0x4000004000097882 */ /* 0x000fe20000000000 */
[----:B------:R-:W-:Y:S01]  /*12e0*/  UMOV UR11, 0x40000040 ;  /* 0x40000040000b7882 */ /* 0x000fe20000000000 */
[----:B------:R-:W-:Y:S01]  /*12f0*/  USHF.R.U32.HI UR4, URZ, 0x4, UR4 ;  /* 0x000000043f047899 */ /* 0x000fe20008011604 */
[----:B------:R-:W-:Y:S01]  /*1300*/  UMOV UR13, 0x40000040 ;  /* 0x40000040000d7882 */ /* 0x000fe20000000000 */
[----:B------:R-:W-:-:S02]  /*1310*/  UMOV UR15, 0x40000040 ;  /* 0x40000040000f7882 */ /* 0x000fc40000000000 */
[----:B------:R-:W-:Y:S02]  /*1320*/  ULOP3.LUT UR5, UR4, 0x3fff, URZ, 0xc0, !UPT ;  /* 0x00003fff04057892 */ /* 0x000fe4000f8ec03f */
[----:B------:R-:W-:Y:S02]  /*1330*/  ULOP3.LUT UR4, UR41, 0x10000, URZ, 0xfc, !UPT ;  /* 0x0001000029047892 */ /* 0x000fe4000f8efc3f */
[----:B------:R-:W-:Y:S02]  /*1340*/  ULOP3.LUT UR5, UR5, 0x10000, URZ, 0xfc, !UPT ;  /* 0x0001000005057892 */ /* 0x000fe4000f8efc3f */
[----:B------:R-:W-:Y:S02]  /*1350*/  ULEA UR8, UR39, UR4, 0xc ;  /* 0x0000000427087291 */ /* 0x000fe4000f8e603f */
[----:B------:R-:W-:Y:S02]  /*1360*/  ULEA UR6, UR39, UR5, 0xd ;  /* 0x0000000527067291 */ /* 0x000fe4000f8e683f */
[----:B------:R-:W-:-:S02]  /*1370*/  UIADD3 UR12, UR8, 0x2, URZ ;  /* 0x00000002080c7890 */ /* 0x000fc4000fffe03f */
[----:B------:R-:W-:-:S03]  /*1380*/  UIADD3 UR14, UR6, 0x2, URZ ;  /* 0x00000002060e7890 */ /* 0x000fc6000fffe03f */
[----:B------:R-:W-:Y:S02]  /*1390*/  UMOV UR10, UR6 ;  /* 0x00000006000a7c82 */ /* 0x000fe40008000000 */
[----:B------:R-:W-:Y:S01]  /*13a0*/  HGMMA.64x256x8.F32.TF32 R24, gdesc[UR8], RZ, !UPT, gsb0 ;  /* 0x07e00000081879f0 */ /* 0x000fe2000c0028ff */
[----:B------:R-:W-:Y:S01]  /*13b0*/  UIADD3 UR10, UR6, 0x1806, URZ ;  /* 0x00001806060a7890 */ /* 0x000fe2000fffe03f */
[----:B------:R-:W-:Y:S01]  /*13c0*/  UMOV UR9, 0x40000040 ;  /* 0x4000004000097882 */ /* 0x000fe20000000000 */
[----:B------:R-:W-:Y:S01]  /*13d0*/  UMOV UR11, 0x40000040 ;  /* 0x40000040000b7882 */ /* 0x000fe20000000000 */
[----:B------:R-:W-:Y:S02]  /*13e0*/  WARPGROUP.DEPBAR.LE gsb0, 0x0 ;  /* 0x00008000000079c5 */ /* 0x000fe40000010000 */
[----:B------:R-:W-:-:S15]  /*13f0*/  WARPGROUP.ARRIVE ;  /* 0x00000000000079c5 */ /* 0x000fde0000000000 */
[----:B------:R-:W-:-:S07]  /*1400*/  NOP ;  /* 0x0000000000007918 */ /* 0x000fce0000000000 */
[----:B------:R-:W-:Y:S01]  /*1410*/  HGMMA.64x256x8.F32.TF32 R24, gdesc[UR12], R24, gsb0 ;  /* 0x07e000000c1879f0 */ /* 0x000fe20008002818 */
[----:B------:R-:W-:Y:S02]  /*1420*/  UIADD3 UR12, UR8, 0x4, URZ ;  /* 0x00000004080c7890 */ /* 0x000fe4000fffe03f */
[----:B------:R-:W-:Y:S01]  /*1430*/  UIADD3 UR14, UR6, 0x4, URZ ;  /* 0x00000004060e7890 */ /* 0x000fe2000fffe03f */
[----:B------:R-:W-:Y:S01]  /*1440*/  UMOV UR13, 0x40000040 ;  /* 0x40000040000d7882 */ /* 0x000fe20000000000 */
[----:B------:R-:W-:Y:S01]  /*1450*/  UMOV UR15, 0x40000040 ;  /* 0x40000040000f7882 */ /* 0x000fe20000000000 */
[----:B------:R-:W-:Y:S02]  /*1460*/  WARPGROUP.DEPBAR.LE gsb0, 0x0 ;  /* 0x00008000000079c5 */ /* 0x000fe40000010000 */
[----:B------:R-:W-:-:S15]  /*1470*/  WARPGROUP.ARRIVE ;  /* 0x00000000000079c5 */ /* 0x000fde0000000000 */
[----:B------:R-:W-:-:S05]  /*1480*/  NOP ;  /* 0x0000000000007918 */ /* 0x000fca0000000000 */
        /* <DEDUP_REMOVED lines=93> */
[----:B------:R-:W-:Y:S01]  /*1a60*/  UIADD3 UR8, UR8, 0xc06, URZ ;  /* 0x00000c0608087890 */ /* 0x000fe2000fffe03f */
[----:B------:R-:W-:Y:S02]  /*1a70*/  WARPGROUP.DEPBAR.LE gsb0, 0x0 ;  /* 0x00008000000079c5 */ /* 0x000fe40000010000 */
[----:B------:R-:W-:-:S15]  /*1a80*/  WARPGROUP.ARRIVE ;  /* 0x00000000000079c5 */ /* 0x000fde0000000000 */
[----:B------:R-:W-:-:S04]  /*1a90*/  NOP ;  /* 0x0000000000007918 */ /* 0x000fc80000000000 */
[----:B------:R-:W-:Y:S03]  /*1aa0*/  HGMMA.64x256x8.F32.TF32 R24, gdesc[UR12], R24, gsb0 ;  /* 0x07e000000c1879f0 */ /* 0x000fe60008002818 */
[----:B------:R-:W-:Y:S02]  /*1ab0*/  WARPGROUP.DEPBAR.LE gsb0, 0x0 ;  /* 0x00008000000079c5 */ /* 0x000fe40000010000 */
[----:B------:R-:W-:-:S15]  /*1ac0*/  WARPGROUP.ARRIVE ;  /* 0x00000000000079c5 */ /* 0x000fde0000000000 */
[----:B------:R-:W-:-:S08]  /*1ad0*/  NOP ;  /* 0x0000000000007918 */ /* 0x000fd00000000000 */
[----:B------:R-:W-:Y:S03]  /*1ae0*/  HGMMA.64x256x8.F32.TF32 R24, gdesc[UR8], R24, gsb0 ;  /* 0x07e00000081879f0 */ /* 0x000fe60008002818 */
[----:B------:R-:W-:Y:S02]  /*1af0*/  WARPGROUP.DEPBAR.LE gsb0, 0x0 ;  /* 0x00008000000079c5 */ /* 0x000fe40000010000 */
[----:B------:R-:W-:Y:S05]  /*1b00*/  @!P1 BRA `(.L_x_18) ;  /* 0x0000000800a49947 */ /* 0x000fea0003800000 */
[----:B------:R-:W-:-:S04]  /*1b10*/  UIADD3 UR6, UR39, 0x1, URZ ;  /* 0x0000000127067890 */ /* 0x000fc8000fffe03f */
[----:B------:R-:W-:-:S04]  /*1b20*/  UISETP.NE.AND UP0, UPT, UR6, 0x6, UPT ;  /* 0x000000060600788c */ /* 0x000fc8000bf05270 */
[----:B------:R-:W-:Y:S02]  /*1b30*/  USEL UR7, URZ, 0x1, UP0 ;  /* 0x000000013f077887 */ /* 0x000fe40008000000 */
[----:B------:R-:W-:Y:S02]  /*1b40*/  USEL UR6, UR6, URZ, UP0 ;  /* 0x0000003f06067287 */ /* 0x000fe40008000000 */
[----:B------:R-:W-:-:S06]  /*1b50*/  ULOP3.LUT UR7, UR38, UR7, URZ, 0x3c, !UPT ;  /* 0x0000000726077292 */ /* 0x000fcc000f8e3c3f */
[----:B01----:R-:W-:Y:S01]  /*1b60*/  IMAD.U32 R5, RZ, RZ, UR7 ;  /* 0x00000007ff057e24 */ /* 0x003fe2000f8e00ff */
[----:B------:R-:W-:-:S06]  /*1b70*/  UMOV UR7, UR39 ;  /* 0x0000002700077c82 */ /* 0x000fcc0008000000 */
.L_x_25:
[----:B01----:R-:W-:Y:S05]  /*1b80*/  @!P0 BRA `(.L_x_19) ;  /* 0x0000000000048947 */ /* 0x003fea0003800000 */
[----:B------:R-:W-:Y:S01]  /*1b90*/  BPT.TRAP 0x1 ;  /* 0x000000040000795c */ /* 0x000fe20000300000 */
.L_x_19:
[----:B------:R-:W0:Y:S01]  /*1ba0*/  S2UR UR9, SR_CgaCtaId ;  /* 0x00000000000979c3 */ /* 0x000e220000008800 */
[----:B------:R-:W-:Y:S01]  /*1bb0*/  UMOV UR8, 0x400 ;  /* 0x0000040000087882 */ /* 0x000fe20000000000 */
[----:B------:R-:W-:Y:S01]  /*1bc0*/  SHF.L.U32 R3, R5, 0x1f, RZ ;  /* 0x0000001f05037819 */ /* 0x000fe200000006ff */
[----:B0-----:R-:W-:-:S04]  /*1bd0*/  ULEA UR8, UR9, UR8, 0x18 ;  /* 0x0000000809087291 */ /* 0x001fc8000f8ec03f */
[----:B------:R-:W-:-:S09]  /*1be0*/  ULEA UR9, UR6, UR8, 0x3 ;  /* 0x0000000806097291 */ /* 0x000fd2000f8e183f */
[----:B------:R0:W1:Y:S01]  /*1bf0*/  SYNCS.PHASECHK.TRANS64.TRYWAIT P1, [UR9], R3 ;  /* 0x00000003ff0075a7 */ /* 0x0000620008020149 */
[----:B------:R-:W-:Y:S05]  /*1c00*/  @!P0 BRA `(.L_x_20) ;  /* 0x0000000000048947 */ /* 0x000fea0003800000 */
[----:B------:R-:W-:Y:S01]  /*1c10*/  BPT.TRAP 0x1 ;  /* 0x000000040000795c */ /* 0x000fe20000300000 */
.L_x_20:
[----:B-1----:R-:W-:Y:S05]  /*1c20*/  @P1 BRA `(.L_x_21) ;  /* 0x0000000000081947 */ /* 0x002fea0003800000 */
[----:B------:R-:W1:Y:S02]  /*1c30*/  SYNCS.PHASECHK.TRANS64.TRYWAIT P1, [UR9], R3 ;  /* 0x00000003ff0075a7 */ /* 0x000e640008020149 */
[----:B-1----:R-:W-:Y:S05]  /*1c40*/  @!P1 BRA `(.L_x_22) ;  /* 0x000000a800489947 */ /* 0x002fea0003800000 */
.L_x_21:
[----:B------:R-:W-:Y:S01]  /*1c50*/  ULEA UR12, UR6, UR5, 0xd ;  /* 0x00000005060c7291 */ /* 0x000fe2000f8e683f */
[----:B------:R-:W-:Y:S01]  /*1c60*/  WARPGROUP.ARRIVE ;  /* 0x00000000000079c5 */ /* 0x000fe20000000000 */
[----:B------:R-:W-:Y:S01]  /*1c70*/  ULEA UR10, UR6, UR4, 0xc ;  /* 0x00000004060a7291 */ /* 0x000fe2000f8e603f */
[----:B------:R-:W-:Y:S01]  /*1c80*/  UMOV UR19, 0x40000040 ;  /* 0x4000004000137882 */ /* 0x000fe20000000000 */
[----:B------:R-:W-:Y:S01]  /*1c90*/  UMOV UR17, 0x40000040 ;  /* 0x4000004000117882 */ /* 0x000fe20000000000 */
[----:B------:R-:W-:Y:S02]  /*1ca0*/  UIADD3 UR14, UR12, 0x1806, URZ ;  /* 0x000018060c0e7890 */ /* 0x000fe4000fffe03f */
[----:B------:R-:W-:Y:S02]  /*1cb0*/  UMOV UR18, UR12 ;  /* 0x0000000c00127c82 */ /* 0x000fe40008000000 */
[----:B------:R-:W-:Y:S01]  /*1cc0*/  UMOV UR16, UR10 ;  /* 0x0000000a00107c82 */ /* 0x000fe20008000000 */
[----:B------:R-:W-:Y:S01]  /*1cd0*/  UMOV UR15, 0x40000040 ;  /* 0x40000040000f7882 */ /* 0x000fe20000000000 */
[----:B------:R-:W-:Y:S01]  /*1ce0*/  HGMMA.64x256x8.F32.TF32 R24, gdesc[UR16], R24, gsb0 ;  /* 0x07e00000101879f0 */ /* 0x000fe20008002818 */
[----:B------:R-:W-:-:S02]  /*1cf0*/  UIADD3 UR18, UR12, 0x2, URZ ;  /* 0x000000020c127890 */ /* 0x000fc4000fffe03f */
[----:B------:R-:W-:Y:S01]  /*1d00*/  UIADD3 UR16, UR10, 0x2, URZ ;  /* 0x000000020a107890 */ /* 0x000fe2000fffe03f */
[----:B------:R-:W-:Y:S01]  /*1d10*/  UMOV UR19, 0x40000040 ;  /* 0x4000004000137882 */ /* 0x000fe20000000000 */
[----:B------:R-:W-:Y:S01]  /*1d20*/  UMOV UR17, 0x40000040 ;  /* 0x4000004000117882 */ /* 0x000fe20000000000 */
[----:B------:R-:W-:Y:S01]  /*1d30*/  UMOV UR13, 0x40000040 ;  /* 0x40000040000d7882 */ /* 0x000fe20000000000 */
[----:B------:R-:W-:Y:S02]  /*1d40*/  WARPGROUP.DEPBAR.LE gsb0, 0x0 ;  /* 0x00008000000079c5 */ /* 0x000fe40000010000 */
[----:B------:R-:W-:-:S15]  /*1d50*/  WARPGROUP.ARRIVE ;  /* 0x00000000000079c5 */ /* 0x000fde0000000000 */
[----:B------:R-:W-:-:S04]  /*1d60*/  NOP ;  /* 0x0000000000007918 */ /* 0x000fc80000000000 */
        /* <DEDUP_REMOVED lines=112> */
[----:B------:R-:W-:Y:S01]  /*2470*/  BPT.TRAP 0x1 ;  /* 0x000000040000795c */ /* 0x000fe20000300000 */
.L_x_23:
[----:B------:R-:W-:Y:S01]  /*2480*/  ULEA UR8, UR7, UR8, 0x3 ;  /* 0x0000000807087291 */ /* 0x000fe2000f8e183f */
[----:B------:R-:W-:-:S03]  /*2490*/  ISETP.GT.U32.AND P1, PT, R19, 0x1, PT ;  /* 0x000000011300780c */ /* 0x000fc60003f24070 */
[----:B------:R-:W-:-:S04]  /*24a0*/  UIADD3 UR8, UR8, 0x30, URZ ;  /* 0x0000003008087890 */ /* 0x000fc8000fffe03f */
[----:B------:R-:W-:-:S09]  /*24b0*/  UPRMT UR8, URZ, 0x654, UR8 ;  /* 0x000006543f087896 */ /* 0x000fd20008000008 */
[----:B------:R-:W-:Y:S01]  /*24c0*/  SYNCS.ARRIVE.TRANS64.RED.A1T0 RZ, [UR8], RZ ;  /* 0x000000ffffff79a7 */ /* 0x000fe20008100408 */
[----:B------:R-:W-:Y:S05]  /*24d0*/  @P1 BRA `(.L_x_24) ;  /* 0x0000000000041947 */ /* 0x000fea0003800000 */
[----:B------:R-:W-:Y:S01]  /*24e0*/  BPT.TRAP 0x1 ;  /* 0x000000040000795c */ /* 0x000fe20000300000 */
.L_x_24:
[----:B------:R-:W-:Y:S01]  /*24f0*/  UIADD3 UR6, UR6, 0x1, URZ ;  /* 0x0000000106067890 */ /* 0x000fe2000fffe03f */
[C---:B------:R-:W-:Y:S01]  /*2500*/  ISETP.GT.AND P1, PT, R0.reuse, 0x1, PT ;  /* 0x000000010000780c */ /* 0x040fe20003f24270 */
[----:B------:R-:W-:Y:S01]  /*2510*/  UIADD3 UR7, UR7, 0x1, URZ ;  /* 0x0000000107077890 */ /* 0x000fe2000fffe03f */
[----:B------:R-:W-:Y:S01]  /*2520*/  VIADD R0, R0, 0xffffffff ;  /* 0xffffffff00007836 */ /* 0x000fe20000000000 */
[----:B------:R-:W-:Y:S02]  /*2530*/  UISETP.NE.AND UP0, UPT, UR6, 0x6, UPT ;  /* 0x000000060600788c */ /* 0x000fe4000bf05270 */
[----:B------:R-:W-:Y:S02]  /*2540*/  UISETP.NE.AND UP1, UPT, UR7, 0x6, UPT ;  /* 0x000000060700788c */ /* 0x000fe4000bf25270 */
[----:B------:R-:W-:Y:S02]  /*2550*/  USEL UR8, URZ, 0x1, UP0 ;  /* 0x000000013f087887 */ /* 0x000fe40008000000 */
[----:B------:R-:W-:-:S02]  /*2560*/  USEL UR6, UR6, URZ, UP0 ;  /* 0x0000003f06067287 */ /* 0x000fc40008000000 */
[----:B------:R-:W-:Y:S02]  /*2570*/  USEL UR7, UR7, URZ, UP1 ;  /* 0x0000003f07077287 */ /* 0x000fe40008800000 */
[----:B------:R-:W-:Y:S01]  /*2580*/  LOP3.LUT R5, R5, UR8, RZ, 0x3c, !PT ;  /* 0x0000000805057c12 */ /* 0x000fe2000f8e3cff */
[----:B------:R-:W-:Y:S09]  /*2590*/  @P1 BRA `(.L_x_25) ;  /* 0xfffffff400781947 */ /* 0x000ff2000383ffff */
.L_x_18:
[----:B------:R-:W2:Y:S02]  /*25a0*/  LDC R0, c[0x0][0x28c] ;  /* 0x0000a300ff007b82 */ /* 0x000ea40000000800 */
[----:B--2---:R-:W-:-:S13]  /*25b0*/  ISETP.GE.AND P1, PT, R0, 0x1, PT ;  /* 0x000000010000780c */ /* 0x004fda0003f26270 */
[----:B------:R-:W-:Y:S05]  /*25c0*/  @!P1 BRA `(.L_x_26) ;  /* 0x0000000000489947 */ /* 0x000fea0003800000 */
[----:B------:R-:W-:Y:S05]  /*25d0*/  @!P0 BRA `(.L_x_27) ;  /* 0x0000000000048947 */ /* 0x000fea0003800000 */
[----:B------:R-:W-:Y:S01]  /*25e0*/  BPT.TRAP 0x1 ;  /* 0x000000040000795c */ /* 0x000fe20000300000 */
.L_x_27:
[----:B------:R-:W2:Y:S01]  /*25f0*/  S2UR UR7, SR_CgaCtaId ;  /* 0x00000000000779c3 */ /* 0x000ea20000008800 */
[----:B------:R-:W-:Y:S01]  /*2600*/  UISETP.LT.AND UP0, UPT, UR40, 0x1, UPT ;  /* 0x000000012800788c */ /* 0x000fe2000bf01270 */
[----:B------:R-:W-:-:S03]  /*2610*/  ISETP.GT.U32.AND P0, PT, R19, 0x1, PT ;  /* 0x000000011300780c */ /* 0x000fc60003f04070 */
[----:B------:R-:W-:-:S04]  /*2620*/  USEL UR6, UR40, 0x1, UP0 ;  /* 0x0000000128067887 */ /* 0x000fc80008000000 */
[----:B------:R-:W-:-:S04]  /*2630*/  UIADD3 UR6, UR39, UR40, -UR6 ;  /* 0x0000002827067290 */ /* 0x000fc8000fffe806 */
[----:B------:R-:W-:-:S04]  /*2640*/  UIMAD.WIDE.U32 UR4, UR6, -0x55555555, URZ ;  /* 0xaaaaaaab060478a5 */ /* 0x000fc8000f8e003f */
[----:B------:R-:W-:-:S03]  /*2650*/  USHF.R.U32.HI UR4, URZ, 0x2, UR5 ;  /* 0x000000023f047899 */ /* 0x000fc60008011605 */
[----:B------:R-:W-:Y:S01]  /*2660*/  UMOV UR5, 0x400 ;  /* 0x0000040000057882 */ /* 0x000fe20000000000 */
[----:B------:R-:W-:Y:S02]  /*2670*/  UIMAD UR6, UR4, -0x6, UR6 ;  /* 0xfffffffa040678a4 */ /* 0x000fe4000f8e0206 */
[----:B--2---:R-:W-:-:S04]  /*2680*/  ULEA UR5, UR7, UR5, 0x18 ;  /* 0x0000000507057291 */ /* 0x004fc8000f8ec03f */
[----:B------:R-:W-:-:S04]  /*2690*/  ULEA UR6, UR6, UR5, 0x3 ;  /* 0x0000000506067291 */ /* 0x000fc8000f8e183f */
[----:B------:R-:W-:-:S04]  /*26a0*/  UIADD3 UR6, UR6, 0x30, URZ ;  /* 0x0000003006067890 */ /* 0x000fc8000fffe03f */
[----:B------:R-:W-:-:S09]  /*26b0*/  UPRMT UR6, URZ, 0x654, UR6 ;  /* 0x000006543f067896 */ /* 0x000fd20008000006 */
[----:B------:R-:W-:Y:S01]  /*26c0*/  SYNCS.ARRIVE.TRANS64.RED.A1T0 RZ, [UR6], RZ ;  /* 0x000000ffffff79a7 */ /* 0x000fe20008100406 */
[----:B------:R-:W-:Y:S05]  /*26d0*/  @P0 BRA `(.L_x_26) ;  /* 0x0000000000040947 */ /* 0x000fea0003800000 */
[----:B------:R-:W-:Y:S01]  /*26e0*/  BPT.TRAP 0x1 ;  /* 0x000000040000795c */ /* 0x000fe20000300000 */
.L_x_26:
[----:B------:R-:W2:Y:S01]  /*26f0*/  LDC R7, c[0x0][0x288] ;  /* 0x0000a200ff077b82 */ /* 0x000ea20000000800 */
[----:B01----:R-:W-:Y:S01]  /*2700*/  SHF.R.U32.HI R3, RZ, 0x2, R18 ;  /* 0x00000002ff037819 */ /* 0x003fe20000011612 */
[----:B------:R-:W-:Y:S01]  /*2710*/  UIADD3 UR39, UR40, UR39, URZ ;  /* 0x0000002728277290 */ /* 0x000fe2000fffe03f */
[C---:B------:R-:W-:Y:S01]  /*2720*/  LOP3.LUT R4, R18.reuse, 0x60, RZ, 0xc0, !PT ;  /* 0x0000006012047812 */ /* 0x040fe200078ec0ff */
[----:B------:R-:W-:Y:S01]  /*2730*/  ULDC UR7, c[0x0][0x284] ;  /* 0x0000a10000077ab9 */ /* 0x000fe20000000800 */
[----:B------:R-:W-:Y:S01]  /*2740*/  LOP3.LUT R3, R3, 0x7, RZ, 0xc0, !PT ;  /* 0x0000000703037812 */ /* 0x000fe200078ec0ff */
[----:B------:R-:W-:Y:S01]  /*2750*/  UISETP.GT.U32.AND UP0, UPT, UR39, 0x5, UPT ;  /* 0x000000052700788c */ /* 0x000fe2000bf04070 */
[----:B------:R-:W-:Y:S01]  /*2760*/  SHF.R.U32.HI R10, RZ, 0x1, R4 ;  /* 0x00000001ff0a7819 */ /* 0x000fe20000011604 */
[----:B------:R-:W-:Y:S01]  /*2770*/  IMAD.SHL.U32 R4, R18, 0x2, RZ ;  /* 0x0000000212047824 */ /* 0x000fe200078e00ff */
[----:B------:R-:W-:Y:S01]  /*2780*/  LOP3.LUT R0, R22, 0x1, RZ, 0xc0, !PT ;  /* 0x0000000116007812 */ /* 0x000fe200078ec0ff */
[----:B------:R-:W-:Y:S01]  /*2790*/  UISETP.LT.U32.AND UP0, UPT, UR40, 0x6, UP0 ;  /* 0x000000062800788c */ /* 0x000fe20008701070 */
[----:B------:R-:W-:Y:S01]  /*27a0*/  IADD3 R5, RZ, -R10, -R3 ;  /* 0x8000000aff057210 */ /* 0x000fe20007ffe803 */
[----:B------:R-:W-:Y:S01]  /*27b0*/  UISETP.GE.U32.AND UP1, UPT, UR40, 0x6, UPT ;  /* 0x000000062800788c */ /* 0x000fe2000bf26070 */
[----:B------:R-:W-:Y:S01]  /*27c0*/  LOP3.LUT R9, R4, 0x6, RZ, 0xc0, !PT ;  /* 0x0000000604097812 */ /* 0x000fe200078ec0ff */
[C---:B------:R-:W-:Y:S01]  /*27d0*/  IMAD.SHL.U32 R6, R0.reuse, 0x40, RZ ;  /* 0x0000004000067824 */ /* 0x040fe200078e00ff */
[----:B------:R-:W-:Y:S01]  /*27e0*/  SHF.R.S32.HI R21, RZ, 0x1f, R23 ;  /* 0x0000001fff157819 */ /* 0x000fe20000011417 */
[----:B------:R-:W-:Y:S01]  /*27f0*/  IMAD R11, R0, -0x40, R5 ;  /* 0xffffffc0000b7824 */ /* 0x000fe200078e0205 */
[----:B------:R-:W-:Y:S01]  /*2800*/  LOP3.LUT R0, R18, 0x3, RZ, 0xc0, !PT ;  /* 0x0000000312007812 */ /* 0x000fe200078ec0ff */
[----:B------:R-:W-:Y:S01]  /*2810*/  ULDC.64 UR8, c[0x0][0x5d0] ;  /* 0x0001740000087ab9 */ /* 0x000fe20000000a00 */
[----:B------:R-:W-:Y:S01]  /*2820*/  PRMT R8, R9, 0x6540, R152 ;  /* 0x0000654009087816 */ /* 0x000fe20000000098 */
[----:B------:R-:W-:Y:S01]  /*2830*/  IMAD.SHL.U32 R152, R152, 0x100, RZ ;  /* 0x0000010098987824 */ /* 0x000fe200078e00ff */
[----:B------:R-:W-:Y:S01]  /*2840*/  UIMAD.WIDE.U32 UR4, UR39, -0x55555555, URZ ;  /* 0xaaaaaaab270478a5 */ /* 0x000fe2000f8e003f */
[----:B------:R-:W-:Y:S01]  /*2850*/  IMAD R4, R21, UR8, RZ ;  /* 0x0000000815047c24 */ /* 0x000fe2000f8e02ff */
[----:B------:R-:W-:Y:S01]  /*2860*/  USEL UR6, URZ, 0x1, !UP0 ;  /* 0x000000013f067887 */ /* 0x000fe2000c000000 */
[----:B--2---:R-:W-:Y:S01]  /*2870*/  IMAD R13, R0, -0x2, R7 ;  /* 0xfffffffe000d7824 */ /* 0x004fe200078e0207 */
[----:B------:R-:W-:Y:S01]  /*2880*/  ISETP.GE.AND P0, PT, R152, R7, PT ;  /* 0x000000079800720c */ /* 0x000fe20003f06270 */
[C---:B------:R-:W-:Y:S01]  /*2890*/  IMAD.SHL.U32 R0, R153.reuse, 0x80, RZ ;  /* 0x0000008099007824 */ /* 0x040fe200078e00ff */
[----:B------:R-:W-:Y:S01]  /*28a0*/  SHF.R.S32.HI R9, RZ, 0x1f, R8 ;  /* 0x0000001fff097819 */ /* 0x000fe20000011408 */
[----:B------:R-:W-:Y:S01]  /*28b0*/  USHF.R.U32.HI UR4, URZ, 0x2, UR5 ;  /* 0x000000023f047899 */ /* 0x000fe20008011605 */
[----:B------:R-:W-:Y:S01]  /*28c0*/  LOP3.LUT R3, R6, 0x40, R3, 0xe2, !PT ;  /* 0x0000004006037812 */ /* 0x000fe200078ee203 */
[----:B------:R-:W-:Y:S01]  /*28d0*/  ULOP3.LUT UR38, UR38, UR6, URZ, 0x3c, !UPT ;  /* 0x0000000626267292 */ /* 0x000fe2000f8e3c3f */
[C---:B------:R-:W-:Y:S01]  /*28e0*/  ISETP.GE.OR P0, PT, R0.reuse, UR7, P0 ;  /* 0x0000000700007c0c */ /* 0x040fe20008706670 */
[----:B------:R-:W-:Y:S01]  /*28f0*/  IMAD.WIDE R6, R153, 0x80, RZ ;  /* 0x0000008099067825 */ /* 0x000fe200078e02ff */
[----:B------:R-:W-:Y:S01]  /*2900*/  UIMAD UR39, UR4, -0x6, UR39 ;  /* 0xfffffffa042778a4 */ /* 0x000fe2000f8e0227 */
[----:B------:R-:W-:Y:S01]  /*2910*/  IADD3 R0, -R0, UR7, R11 ;  /* 0x0000000700007c10 */ /* 0x000fe2000fffe10b */
[----:B------:R-:W-:Y:S01]  /*2920*/  @UP1 ULOP3.LUT UR38, UR38, 0x1, UR4, 0x78, !UPT ;  /* 0x0000000126261892 */ /* 0x000fe2000f8e7804 */
[C---:B------:R-:W-:Y:S01]  /*2930*/  IMAD R15, R23.reuse, UR9, R4 ;  /* 0x00000009170f7c24 */ /* 0x040fe2000f8e0204 */
[----:B------:R-:W-:Y:S01]  /*2940*/  LOP3.LUT R169, R6, R3, R10, 0xfe, !PT ;  /* 0x0000000306a97212 */ /* 0x000fe200078efe0a */
[----:B------:R-:W-:-:S04]  /*2950*/  IMAD.WIDE.U32 R4, R23, UR8, R8 ;  /* 0x0000000817047c25 */ /* 0x000fc8000f8e0008 */
[----:B------:R-:W-:Y:S02]  /*2960*/  IMAD.IADD R5, R5, 0x1, R15 ;  /* 0x0000000105057824 */ /* 0x000fe400078e020f */
[----:B------:R-:W-:Y:S02]  /*2970*/  IMAD.IADD R3, R13, 0x1, -R152 ;  /* 0x000000010d037824 */ /* 0x000fe400078e0a98 */
[----:B------:R-:W-:Y:S01]  /*2980*/  IMAD.MOV.U32 R153, RZ, RZ, -0x1 ;  /* 0xffffffffff997424 */ /* 0x000fe200078e00ff */
[----:B------:R-:W-:Y:S06]  /*2990*/  @P0 BRA `(.L_x_28) ;  /* 0x0000007800d80947 */ /* 0x000fec0003800000 */
[----:B------:R-:W0:Y:S01]  /*29a0*/  LDC.64 R10, c[0x0][0x5c8] ;  /* 0x00017200ff0a7b82 */ /* 0x000e220000000a00 */
[----:B-----5:R-:W-:Y:S01]  /*29b0*/  FSETP.NEU.AND P0, PT, R155, RZ, PT ;  /* 0x000000ff9b00720b */ /* 0x020fe20003f0d000 */
[----:B------:R-:W-:Y:S01]  /*29c0*/  BSSY B0, `(.L_x_28) ;  /* 0x00007b3000007945 */ /* 0x000fe20003800000 */
[----:B------:R-:W-:-:S04]  /*29d0*/  ISETP.GT.AND P1, PT, R3, RZ, PT ;  /* 0x000000ff0300720c */ /* 0x000fc80003f24270 */
[----:B------:R-:W-:Y:S01]  /*29e0*/  ISETP.GT.AND P2, PT, R0, RZ, P1 ;  /* 0x000000ff0000720c */ /* 0x000fe20000f44270 */
[-C--:B0-----:R-:W-:Y:S02]  /*29f0*/  IMAD R12, R7, R10.reuse, RZ ;  /* 0x0000000a070c7224 */ /* 0x081fe400078e02ff */
[----:B------:R-:W-:-:S04]  /*2a00*/  IMAD.WIDE.U32 R162, R169, R10, R4 ;  /* 0x0000000aa9a27225 */ /* 0x000fc800078e0004 */
[----:B------:R-:W-:-:S04]  /*2a10*/  IMAD R5, R169, R11, R12 ;  /* 0x0000000ba9057224 */ /* 0x000fc800078e020c */
[----:B------:R-:W-:Y:S01]  /*2a20*/  IMAD.IADD R171, R163, 0x1, R5 ;  /* 0x00000001a3ab7824 */ /* 0x000fe200078e0205 */
[----:B------:R-:W-:Y:S06]  /*2a30*/  @!P0 BRA `(.L_x_29) ;  /* 0x0000005400948947 */ /* 0x000fec0003800000 */
[----:B------:R-:W0:Y:S01]  /*2a40*/  LDC.64 R14, c[0x0][0x5b8] ;  /* 0x00016e00ff0e7b82 */ /* 0x000e220000000a00 */
[----:B------:R-:W-:-:S07]  /*2a50*/  ULDC.64 UR4, c[0x0][0x5c0] ;  /* 0x0001700000047ab9 */ /* 0x000fce0000000a00 */
[----:B------:R-:W1:Y:S08]  /*2a60*/  LDC.64 R166, c[0x0][0x5b0] ;  /* 0x00016c00ffa67b82 */ /* 0x000e700000000a00 */
[----:B------:R-:W2:Y:S01]  /*2a70*/  LDC.64 R12, c[0x0][0x5a8] ;  /* 0x00016a00ff0c7b82 */ /* 0x000ea20000000a00 */
[-C--:B0-----:R-:W-:Y:S02]  /*2a80*/  IMAD R4, R21, R14.reuse, RZ ;  /* 0x0000000e15047224 */ /* 0x081fe400078e02ff */
[----:B------:R-:W-:-:S04]  /*2a90*/  IMAD.WIDE.U32 R164, R23, R14, R8 ;  /* 0x0000000e17a47225 */ /* 0x000fc800078e0008 */
[----:B------:R-:W-:Y:S02]  /*2aa0*/  IMAD R161, R23, R15, R4 ;  /* 0x0000000f17a17224 */ /* 0x000fe400078e0204 */
[-C--:B-1----:R-:W-:Y:S02]  /*2ab0*/  IMAD R6, R7, R166.reuse, RZ ;  /* 0x000000a607067224 */ /* 0x082fe400078e02ff */
[----:B------:R-:W-:Y:S02]  /*2ac0*/  IMAD.IADD R21, R165, 0x1, R161 ;  /* 0x00000001a5157824 */ /* 0x000fe400078e02a1 */
[----:B------:R-:W-:Y:S02]  /*2ad0*/  IMAD.MOV.U32 R20, RZ, RZ, R164 ;  /* 0x000000ffff147224 */ /* 0x000fe400078e00a4 */
[C---:B------:R-:W-:Y:S02]  /*2ae0*/  IMAD R163, R169.reuse, R167, R6 ;  /* 0x000000a7a9a37224 */ /* 0x040fe400078e0206 */
[----:B------:R-:W-:-:S04]  /*2af0*/  IMAD.WIDE.U32 R4, R169, R166, R20 ;  /* 0x000000a6a9047225 */ /* 0x000fc800078e0014 */
[----:B------:R-:W-:Y:S01]  /*2b00*/  IMAD.IADD R5, R5, 0x1, R163 ;  /* 0x0000000105057824 */ /* 0x000fe200078e02a3 */
[----:B--2---:R-:W-:-:S04]  /*2b10*/  LEA R6, P0, R4, R12, 0x2 ;  /* 0x0000000c04067211 */ /* 0x004fc800078010ff */
[----:B------:R-:W-:-:S05]  /*2b20*/  LEA.HI.X R7, R4, R13, R5, 0x2, P0 ;  /* 0x0000000d04077211 */ /* 0x000fca00000f1405 */
[----:B------:R0:W2:Y:S01]  /*2b30*/  @P2 LDG.E.LTC128B R15, desc[UR36][R6.64] ;  /* 0x00000024060f2981 */ /* 0x0000a2000c1e1920 */
[----:B------:R-:W-:Y:S01]  /*2b40*/  IMAD.WIDE.U32 R4, R169, R166, R8 ;  /* 0x000000a6a9047225 */ /* 0x000fe200078e0008 */
[----:B------:R-:W-:Y:S01]  /*2b50*/  ISETP.GT.AND P0, PT, R3, 0x1, PT ;  /* 0x000000010300780c */ /* 0x000fe20003f04270 */
[----:B------:R-:W-:Y:S02]  /*2b60*/  BSSY B1, `(.L_x_30) ;  /* 0x0000013000017945 */ /* 0x000fe40003800000 */
[----:B------:R-:W-:Y:S02]  /*2b70*/  IMAD.IADD R5, R163, 0x1, R5 ;  /* 0x00000001a3057824 */ /* 0x000fe400078e0205 */
[----:B------:R-:W-:Y:S02]  /*2b80*/  IMAD.SHL.U32 R158, R166, 0x8, RZ ;  /* 0x00000008a69e7824 */ /* 0x000fe400078e00ff */
[----:B------:R-:W-:Y:S01]  /*2b90*/  IMAD.WIDE.U32 R156, R23, R14, R4 ;  /* 0x0000000e179c7225 */ /* 0x000fe200078e0004 */
[----:B------:R-:W-:-:S03]  /*2ba0*/  LEA R4, P3, R162, UR4, 0x2 ;  /* 0x00000004a2047c11 */ /* 0x000fc6000f8610ff */
[----:B0-----:R-:W-:Y:S01]  /*2bb0*/  IMAD.IADD R7, R161, 0x1, R157 ;  /* 0x00000001a1077824 */ /* 0x001fe200078e029d */
[----:B------:R-:W-:Y:S02]  /*2bc0*/  LEA.HI.X R5, R162, UR5, R171, 0x2, P3 ;  /* 0x00000005a2057c11 */ /* 0x000fe400098f14ab */
[----:B------:R-:W-:Y:S02]  /*2bd0*/  ISETP.GT.AND P3, PT, R0, RZ, P0 ;  /* 0x000000ff0000720c */ /* 0x000fe40000764270 */
[----:B------:R-:W-:-:S04]  /*2be0*/  LEA R6, P4, R156, R12, 0x2 ;  /* 0x0000000c9c067211 */ /* 0x000fc800078810ff */
[----:B------:R-:W-:Y:S02]  /*2bf0*/  LEA.HI.X R7, R156, R13, R7, 0x2, P4 ;  /* 0x0000000d9c077211 */ /* 0x000fe400020f1407 */
[----:B--2---:R-:W-:-:S05]  /*2c00*/  LOP3.LUT R152, R15, 0xffffe000, RZ, 0xc0, !PT ;  /* 0xffffe0000f987812 */ /* 0x004fca00078ec0ff */
[----:B------:R-:W-:-:S04]  /*2c10*/  FMUL R159, R152, R155 ;  /* 0x0000009b989f7220 */ /* 0x000fc80000400000 */
[----:B------:R-:W-:Y:S01]  /*2c20*/  FFMA R173, R24, R154, R159 ;  /* 0x0000009a18ad7223 */ /* 0x000fe2000000009f */
[----:B------:R-:W-:-:S04]  /*2c30*/  SHF.L.U64.HI R159, R166, 0x3, R167 ;  /* 0x00000003a69f7819 */ /* 0x000fc800000102a7 */
[----:B------:R-:W-:Y:S01]  /*2c40*/  F2FP.TF32.F32.PACK_B R173, R173 ;  /* 0x000000adffad723e */ /* 0x000fe200024050ff */
[----:B------:R-:W-:-:S04]  /*2c50*/  IMAD.WIDE.U32 R158, R169, R166, R158 ;  /* 0x000000a6a99e7225 */ /* 0x000fc800078e009e */
[----:B------:R0:W-:Y:S01]  /*2c60*/  @P2 STG.E desc[UR36][R4.64], R173 ;  /* 0x000000ad04002986 */ /* 0x0001e2000c101924 */
[----:B------:R-:W-:Y:S05]  /*2c70*/  @!P3 BRA `(.L_x_31) ;  /* 0x000000000004b947 */ /* 0x000fea0003800000 */
[----:B------:R1:W5:Y:S02]  /*2c80*/  LDG.E.LTC128B R15, desc[UR36][R6.64+0x4] ;  /* 0x00000424060f7981 */ /* 0x000364000c1e1920 */
.L_x_31:
[----:B------:R-:W-:Y:S05]  /*2c90*/  BSYNC B1 ;  /* 0x0000000000017941 */ /* 0x000fea0003800000 */
.L_x_30:
[----:B-----5:R-:W-:Y:S01]  /*2ca0*/  LOP3.LUT R20, R15, 0xffffe000, RZ, 0xc0, !PT ;  /* 0xffffe0000f147812 */ /* 0x020fe200078ec0ff */
[----:B------:R-:W-:Y:S01]  /*2cb0*/  IMAD.IADD R163, R163, 0x1, R159 ;  /* 0x00000001a3a37824 */ /* 0x000fe200078e029f */
[----:B------:R-:W-:Y:S01]  /*2cc0*/  IADD3 R164, P2, R164, R158, RZ ;  /* 0x0000009ea4a47210 */ /* 0x000fe20007f5e0ff */
[----:B------:R-:W-:Y:S01]  /*2cd0*/  IMAD.MOV.U32 R152, RZ, RZ, R15 ;  /* 0x000000ffff987224 */ /* 0x000fe200078e000f */
[----:B------:R-:W-:Y:S01]  /*2ce0*/  ISETP.GT.AND P1, PT, R0, 0x8, P1 ;  /* 0x000000080000780c */ /* 0x000fe20000f24270 */
[----:B------:R-:W-:Y:S02]  /*2cf0*/  FMUL R20, R20, R155 ;  /* 0x0000009b14147220 */ /* 0x000fe40000400000 */
[----:B------:R-:W-:Y:S02]  /*2d00*/  IMAD.X R21, R163, 0x1, R21, P2 ;  /* 0x00000001a3157824 */ /* 0x000fe400010e0615 */
[----:B------:R-:W-:Y:S01]  /*2d10*/  FFMA R157, R25, R154, R20 ;  /* 0x0000009a199d7223 */ /* 0x000fe20000000014 */
[----:B------:R-:W-:-:S04]  /*2d20*/  LEA R20, P2, R164, R12, 0x2 ;  /* 0x0000000ca4147211 */ /* 0x000fc800078410ff */
[----:B------:R-:W-:Y:S02]  /*2d30*/  F2FP.TF32.F32.PACK_B R157, R157 ;  /* 0x0000009dff9d723e */ /* 0x000fe400024050ff */
[----:B------:R-:W-:-:S03]  /*2d40*/  LEA.HI.X R21, R164, R13, R21, 0x2, P2 ;  /* 0x0000000da4157211 */ /* 0x000fc600010f1415 */
[----:B------:R2:W-:Y:S04]  /*2d50*/  @P3 STG.E desc[UR36][R4.64+0x4], R157 ;  /* 0x0000049d04003986 */ /* 0x0005e8000c101924 */
[----:B------:R-:W3:Y:S01]  /*2d60*/  @P1 LDG.E.LTC128B R152, desc[UR36][R20.64] ;  /* 0x0000002414981981 */ /* 0x000ee2000c1e1920 */
[----:B------:R-:W-:Y:S01]  /*2d70*/  IADD3 R8, P2, R8, R158, RZ ;  /* 0x0000009e08087210 */ /* 0x000fe20007f5e0ff */
[----:B------:R-:W-:Y:S01]  /*2d80*/  BSSY B1, `(.L_x_32) ;  /* 0x0000011000017945 */ /* 0x000fe20003800000 */
[----:B------:R-:W-:Y:S02]  /*2d90*/  SHF.L.U64.HI R11, R10, 0x5, R11 ;  /* 0x000000050a0b7819 */ /* 0x000fe4000001020b */
[----:B------:R-:W-:Y:S01]  /*2da0*/  ISETP.GT.AND P0, PT, R0, 0x8, P0 ;  /* 0x000000080000780c */ /* 0x000fe20000704270 */
[----:B------:R-:W-:Y:S01]  /*2db0*/  IMAD.X R9, R9, 0x1, R163, P2 ;  /* 0x0000000109097824 */ /* 0x000fe200010e06a3 */
[----:B------:R-:W-:Y:S01]  /*2dc0*/  LEA R10, P2, R10, R4, 0x5 ;  /* 0x000000040a0a7211 */ /* 0x000fe200078428ff */
[----:B------:R-:W-:-:S04]  /*2dd0*/  IMAD.WIDE.U32 R14, R23, R14, R8 ;  /* 0x0000000e170e7225 */ /* 0x000fc800078e0008 */
[----:B------:R-:W-:Y:S01]  /*2de0*/  IMAD.X R11, R11, 0x1, R5, P2 ;  /* 0x000000010b0b7824 */ /* 0x000fe200010e0605 */
[----:B------:R-:W-:Y:S01]  /*2df0*/  LEA R8, P3, R14, R12, 0x2 ;  /* 0x0000000c0e087211 */ /* 0x000fe200078610ff */
[----:B------:R-:W-:-:S05]  /*2e00*/  IMAD.IADD R9, R161, 0x1, R15 ;  /* 0x00000001a1097824 */ /* 0x000fca00078e020f */
[----:B------:R-:W-:Y:S02]  /*2e10*/  LEA.HI.X R9, R14, R13, R9, 0x2, P3 ;  /* 0x0000000d0e097211 */ /* 0x000fe400018f1409 */
[----:B---3--:R-:W-:-:S05]  /*2e20*/  LOP3.LUT R24, R152, 0xffffe000, RZ, 0xc0, !PT ;  /* 0xffffe00098187812 */ /* 0x008fca00078ec0ff */
[----:B------:R-:W-:-:S04]  /*2e30*/  FMUL R25, R24, R155 ;  /* 0x0000009b18197220 */ /* 0x000fc80000400000 */
[----:B------:R-:W-:-:S05]  /*2e40*/  FFMA R25, R26, R154, R25 ;  /* 0x0000009a1a197223 */ /* 0x000fca0000000019 */
[----:B------:R-:W-:-:S05]  /*2e50*/  F2FP.TF32.F32.PACK_B R25, R25 ;  /* 0x00000019ff19723e */ /* 0x000fca00024050ff */
[----:B------:R2:W-:Y:S01]  /*2e60*/  @P1 STG.E desc[UR36][R10.64], R25 ;  /* 0x000000190a001986 */ /* 0x0005e2000c101924 */
[----:B------:R-:W-:Y:S05]  /*2e70*/  @!P0 BRA `(.L_x_33) ;  /* 0x0000000000048947 */ /* 0x000fea0003800000 */
[----:B------:R3:W5:Y:S02]  /*2e80*/  LDG.E.LTC128B R152, desc[UR36][R8.64+0x4] ;  /* 0x0000042408987981 */ /* 0x000764000c1e1920 */
.L_x_33:
[----:B------:R-:W-:Y:S05]  /*2e90*/  BSYNC B1 ;  /* 0x0000000000017941 */ /* 0x000fea0003800000 */
.L_x_32:
[----:B-----5:R-:W-:Y:S01]  /*2ea0*/  LOP3.LUT R12, R152, 0xffffe000, RZ, 0xc0, !PT ;  /* 0xffffe000980c7812 */ /* 0x020fe200078ec0ff */
[----:B------:R-:W-:Y:S01]  /*2eb0*/  BSSY B1, `(.L_x_34) ;  /* 0x0000009000017945 */ /* 0x000fe20003800000 */
[----:B------:R-:W-:-:S03]  /*2ec0*/  ISETP.GT.AND P1, PT, R3, 0x8, PT ;  /* 0x000000080300780c */ /* 0x000fc60003f24270 */
[----:B------:R-:W-:Y:S01]  /*2ed0*/  FMUL R12, R12, R155 ;  /* 0x0000009b0c0c7220 */ /* 0x000fe20000400000 */
[----:B------:R-:W-:-:S03]  /*2ee0*/  ISETP.GT.AND P2, PT, R0, RZ, P1 ;  /* 0x000000ff0000720c */ /* 0x000fc60000f44270 */
[----:B------:R-:W-:-:S05]  /*2ef0*/  FFMA R27, R27, R154, R12 ;  /* 0x0000009a1b1b7223 */ /* 0x000fca000000000c */
[----:B------:R-:W-:-:S05]  /*2f00*/  F2FP.TF32.F32.PACK_B R27, R27 ;  /* 0x0000001bff1b723e */ /* 0x000fca00024050ff */
[----:B------:R4:W-:Y:S01]  /*2f10*/  @P0 STG.E desc[UR36][R10.64+0x4], R27 ;  /* 0x0000041b0a000986 */ /* 0x0009e2000c101924 */
[----:B------:R-:W-:Y:S05]  /*2f20*/  @!P2 BRA `(.L_x_35) ;  /* 0x000000000004a947 */ /* 0x000fea0003800000 */
[----:B------:R0:W5:Y:S02]  /*2f30*/  LDG.E.LTC128B R152, desc[UR36][R6.64+0x20] ;  /* 0x0000202406987981 */ /* 0x000164000c1e1920 */
.L_x_35:
[----:B------:R-:W-:Y:S05]  /*2f40*/  BSYNC B1 ;  /* 0x0000000000017941 */ /* 0x000fea0003800000 */
.L_x_34:
        /* <DEDUP_REMOVED lines=10> */
.L_x_37:
[----:B------:R-:W-:Y:S05]  /*2ff0*/  BSYNC B1 ;  /* 0x0000000000017941 */ /* 0x000fea0003800000 */
.L_x_36:
[----:B-----5:R-:W-:Y:S01]  /*3000*/  LOP3.LUT R12, R152, 0xffffe000, RZ, 0xc0, !PT ;  /* 0xffffe000980c7812 */ /* 0x020fe200078ec0ff */
[----:B------:R-:W-:Y:S01]  /*3010*/  BSSY B1, `(.L_x_38) ;  /* 0x0000008000017945 */ /* 0x000fe20003800000 */
[----:B------:R-:W-:-:S03]  /*3020*/  ISETP.GT.AND P1, PT, R0, 0x8, P1 ;  /* 0x000000080000780c */ /* 0x000fc60000f24270 */
[----:B------:R-:W-:-:S04]  /*3030*/  FMUL R12, R12, R155 ;  /* 0x0000009b0c0c7220 */ /* 0x000fc80000400000 */
[----:B------:R-:W-:-:S05]  /*3040*/  FFMA R29, R29, R154, R12 ;  /* 0x0000009a1d1d7223 */ /* 0x000fca000000000c */
[----:B------:R-:W-:-:S05]  /*3050*/  F2FP.TF32.F32.PACK_B R29, R29 ;  /* 0x0000001dff1d723e */ /* 0x000fca00024050ff */
[----:B------:R0:W-:Y:S01]  /*3060*/  @P3 STG.E desc[UR36][R4.64+0x24], R29 ;  /* 0x0000241d04003986 */ /* 0x0001e2000c101924 */
[----:B------:R-:W-:Y:S05]  /*3070*/  @!P1 BRA `(.L_x_39) ;  /* 0x0000000000049947 */ /* 0x000fea0003800000 */
[----:B------:R0:W5:Y:S02]  /*3080*/  LDG.E.LTC128B R152, desc[UR36][R8.64+0x20] ;  /* 0x0000202408987981 */ /* 0x000164000c1e1920 */
.L_x_39:
[----:B------:R-:W-:Y:S05]  /*3090*/  BSYNC B1 ;  /* 0x0000000000017941 */ /* 0x000fea0003800000 */
.L_x_38:
[----:B-----5:R-:W-:Y:S01]  /*30a0*/  LOP3.LUT R12, R152, 0xffffe000, RZ, 0xc0, !PT ;  /* 0xffffe000980c7812 */ /* 0x020fe200078ec0ff */
[----:B------:R-:W-:Y:S01]  /*30b0*/  BSSY B1, `(.L_x_40) ;  /* 0x0000008000017945 */ /* 0x000fe20003800000 */
[----:B------:R-:W-:-:S03]  /*30c0*/  ISETP.GT.AND P0, PT, R0, 0x8, P0 ;  /* 0x000000080000780c */ /* 0x000fc60000704270 */
[----:B0-----:R-:W-:-:S04]  /*30d0*/  FMUL R13, R12, R155 ;  /* 0x0000009b0c0d7220 */ /* 0x001fc80000400000 */
[----:B------:R-:W-:-:S05]  /*30e0*/  FFMA R13, R30, R154, R13 ;  /* 0x0000009a1e0d7223 */ /* 0x000fca000000000d */
[----:B------:R-:W-:-:S05]  /*30f0*/  F2FP.TF32.F32.PACK_B R13, R13 ;  /* 0x0000000dff0d723e */ /* 0x000fca00024050ff */
[----:B------:R0:W-:Y:S01]  /*3100*/  @P1 STG.E desc[UR36][R10.64+0x20], R13 ;  /* 0x0000200d0a001986 */ /* 0x0001e2000c101924 */
[----:B------:R-:W-:Y:S05]  /*3110*/  @!P0 BRA `(.L_x_41) ;  /* 0x0000000000048947 */ /* 0x000fea0003800000 */
[----:B------:R0:W5:Y:S02]  /*3120*/  LDG.E.LTC128B R152, desc[UR36][R8.64+0x24] ;  /* 0x0000242408987981 */ /* 0x000164000c1e1920 */
.L_x_41:
[----:B------:R-:W-:Y:S05]  /*3130*/  BSYNC B1 ;  /* 0x0000000000017941 */ /* 0x000fea0003800000 */
.L_x_40:
        /* <DEDUP_REMOVED lines=10> */
.L_x_43:
[----:B------:R-:W-:Y:S05]  /*31e0*/  BSYNC B1 ;  /* 0x0000000000017941 */ /* 0x000fea0003800000 */
.L_x_42:
[----:B-----5:R-:W-:Y:S01]  /*31f0*/  LOP3.LUT R12, R152, 0xffffe000, RZ, 0xc0, !PT ;  /* 0xffffe000980c7812 */ /* 0x020fe200078ec0ff */
[----:B------:R-:W-:Y:S01]  /*3200*/  BSSY B1, `(.L_x_44) ;  /* 0x0000009000017945 */ /* 0x000fe20003800000 */
[----:B------:R-:W-:-:S03]  /*3210*/  ISETP.GT.AND P0, PT, R3, 0x11, PT ;  /* 0x000000110300780c */ /* 0x000fc60003f04270 */
[----:B0-----:R-:W-:Y:S01]  /*3220*/  FMUL R13, R12, R155 ;  /* 0x0000009b0c0d7220 */ /* 0x001fe20000400000 */
[----:B------:R-:W-:-:S03]  /*3230*/  ISETP.GT.AND P3, PT, R0, RZ, P0 ;  /* 0x000000ff0000720c */ /* 0x000fc60000764270 */
[----:B------:R-:W-:-:S05]  /*3240*/  FFMA R13, R32, R154, R13 ;  /* 0x0000009a200d7223 */ /* 0x000fca000000000d */
[----:B------:R-:W-:-:S05]  /*3250*/  F2FP.TF32.F32.PACK_B R13, R13 ;  /* 0x0000000dff0d723e */ /* 0x000fca00024050ff */
[----:B------:R0:W-:Y:S01]  /*3260*/  @P2 STG.E desc[UR36][R4.64+0x40], R13 ;  /* 0x0000400d04002986 */ /* 0x0001e2000c101924 */
[----:B------:R-:W-:Y:S05]  /*3270*/  @!P3 BRA `(.L_x_45) ;  /* 0x000000000004b947 */ /* 0x000fea0003800000 */
[----:B------:R0:W5:Y:S02]  /*3280*/  LDG.E.LTC128B R152, desc[UR36][R6.64+0x44] ;  /* 0x0000442406987981 */ /* 0x000164000c1e1920 */
.L_x_45:
[----:B------:R-:W-:Y:S05]  /*3290*/  BSYNC B1 ;  /* 0x0000000000017941 */ /* 0x000fea0003800000 */
.L_x_44:
        /* <DEDUP_REMOVED lines=9> */
.L_x_47:
[----:B------:R-:W-:Y:S05]  /*3330*/  BSYNC B1 ;  /* 0x0000000000017941 */ /* 0x000fea0003800000 */
.L_x_46:
        /* <DEDUP_REMOVED lines=9> */
.L_x_49:
[----:B------:R-:W-:Y:S05]  /*33d0*/  BSYNC B1 ;  /* 0x0000000000017941 */ /* 0x000fea0003800000 */
.L_x_48:
        /* <DEDUP_REMOVED lines=10> */
.L_x_51:
[----:B------:R-:W-:Y:S05]  /*3480*/  BSYNC B1 ;  /* 0x0000000000017941 */ /* 0x000fea0003800000 */
.L_x_50:
        /* <DEDUP_REMOVED lines=10> */
.L_x_53:
[----:B------:R-:W-:Y:S05]  /*3530*/  BSYNC B1 ;  /* 0x0000000000017941 */ /* 0x000fea0003800000 */
.L_x_52:
        /* <DEDUP_REMOVED lines=9> */
.L_x_55:
[----:B------:R-:W-:Y:S05]  /*35d0*/  BSYNC B1 ;  /* 0x0000000000017941 */ /* 0x000fea0003800000 */
.L_x_54:
        /* <DEDUP_REMOVED lines=9> */
.L_x_57:
[----:B------:R-:W-:Y:S05]  /*3670*/  BSYNC B1 ;  /* 0x0000000000017941 */ /* 0x000fea0003800000 */
.L_x_56:
        /* <DEDUP_REMOVED lines=10> */
.L_x_59:
[----:B------:R-:W-:Y:S05]  /*3720*/  BSYNC B1 ;  /* 0x0000000000017941 */ /* 0x000fea0003800000 */
.L_x_58:
        /* <DEDUP_REMOVED lines=10> */
.L_x_61:
[----:B------:R-:W-:Y:S05]  /*37d0*/  BSYNC B1 ;  /* 0x0000000000017941 */ /* 0x000fea0003800000 */
.L_x_60:
        /* <DEDUP_REMOVED lines=9> */
.L_x_63:
[----:B------:R-:W-:Y:S05]  /*3870*/  BSYNC B1 ;  /* 0x0000000000017941 */ /* 0x000fea0003800000 */
.L_x_62:
        /* <DEDUP_REMOVED lines=9> */
.L_x_65:
[----:B------:R-:W-:Y:S05]  /*3910*/  BSYNC B1 ;  /* 0x0000000000017941 */ /* 0x000fea0003800000 */
.L_x_64:
        /* <DEDUP_REMOVED lines=10> */
.L_x_67:
[----:B------:R-:W-:Y:S05]  /*39c0*/  BSYNC B1 ;  /* 0x0000000000017941 */ /* 0x000fea0003800000 */
.L_x_66:
        /* <DEDUP_REMOVED lines=10> */
.L_x_69:
[----:B------:R-:W-:Y:S05]  /*3a70*/  BSYNC B1 ;  /* 0x0000000000017941 */ /* 0x000fea0003800000 */
.L_x_68:
        /* <DEDUP_REMOVED lines=9> */
.L_x_71:
[----:B------:R-:W-:Y:S05]  /*3b10*/  BSYNC B1 ;  /* 0x0000000000017941 */ /* 0x000fea0003800000 */
.L_x_70:
        /* <DEDUP_REMOVED lines=9> */
.L_x_73:
[----:B------:R-:W-:Y:S05]  /*3bb0*/  BSYNC B1 ;  /* 0x0000000000017941 */ /* 0x000fea0003800000 */
.L_x_72:
        /* <DEDUP_REMOVED lines=10> */
.L_x_75:
[----:B------:R-:W-:Y:S05]  /*3c60*/  BSYNC B1 ;  /* 0x0000000000017941 */ /* 0x000fea0003800000 */
.L_x_74:
        /* <DEDUP_REMOVED lines=10> */
.L_x_77:
[----:B------:R-:W-:Y:S05]  /*3d10*/  BSYNC B1 ;  /* 0x0000000000017941 */ /* 0x000fea0003800000 */
.L_x_76:
        /* <DEDUP_REMOVED lines=9> */
.L_x_79:
[----:B------:R-:W-:Y:S05]  /*3db0*/  BSYNC B1 ;  /* 0x0000000000017941 */ /* 0x000fea0003800000 */
.L_x_78:
        /* <DEDUP_REMOVED lines=9> */
.L_x_81:
[----:B------:R-:W-:Y:S05]  /*3e50*/  BSYNC B1 ;  /* 0x0000000000017941 */ /* 0x000fea0003800000 */
.L_x_80:
        /* <DEDUP_REMOVED lines=10> */
.L_x_83:
[----:B------:R-:W-:Y:S05]  /*3f00*/  BSYNC B1 ;  /* 0x0000000000017941 */ /* 0x000fea0003800000 */
.L_x_82:
        /* <DEDUP_REMOVED lines=10> */
.L_x_85:
[----:B------:R-:W-:Y:S05]  /*3fb0*/  BSYNC B1 ;  /* 0x0000000000017941 */ /* 0x000fea0003800000 */
.L_x_84:
        /* <DEDUP_REMOVED lines=9> */
.L_x_87:
[----:B------:R-:W-:Y:S05]  /*4050*/  BSYNC B1 ;  /* 0x0000000000017941 */ /* 0x000fea0003800000 */
.L_x_86:
        /* <DEDUP_REMOVED lines=9> */
.L_x_89:
[----:B------:R-:W-:Y:S05]  /*40f0*/  BSYNC B1 ;  /* 0x0000000000017941 */ /* 0x000fea0003800000 */
.L_x_88:
        /* <DEDUP_REMOVED lines=10> */
.L_x_91:
[----:B------:R-:W-:Y:S05]  /*41a0*/  BSYNC B1 ;  /* 0x0000000000017941 */ /* 0x000fea0003800000 */
.L_x_90:
        /* <DEDUP_REMOVED lines=10> */
.L_x_93:
[----:B------:R-:W-:Y:S05]  /*4250*/  BSYNC B1 ;  /* 0x0000000000017941 */ /* 0x000fea0003800000 */
.L_x_92:
        /* <DEDUP_REMOVED lines=9> */
.L_x_95:
[----:B------:R-:W-:Y:S05]  /*42f0*/  BSYNC B1 ;  /* 0x0000000000017941 */ /* 0x000fea0003800000 */
.L_x_94:
        /* <DEDUP_REMOVED lines=9> */
.L_x_97:
[----:B------:R-:W-:Y:S05]  /*4390*/  BSYNC B1 ;  /* 0x0000000000017941 */ /* 0x000fea0003800000 */
.L_x_96:
        /* <DEDUP_REMOVED lines=10> */
.L_x_99:
[----:B------:R-:W-:Y:S05]  /*4440*/  BSYNC B1 ;  /* 0x0000000000017941 */ /* 0x000fea0003800000 */
.L_x_98:
        /* <DEDUP_REMOVED lines=10> */
.L_x_101:
[----:B------:R-:W-:Y:S05]  /*44f0*/  BSYNC B1 ;  /* 0x0000000000017941 */ /* 0x000fea0003800000 */
.L_x_100:
        /* <DEDUP_REMOVED lines=9> */
.L_x_103:
[----:B------:R-:W-:Y:S05]  /*4590*/  BSYNC B1 ;  /* 0x0000000000017941 */ /* 0x000fea0003800000 */
.L_x_102:
        /* <DEDUP_REMOVED lines=9> */
.L_x_105:
[----:B------:R-:W-:Y:S05]  /*4630*/  BSYNC B1 ;  /* 0x0000000000017941 */ /* 0x000fea0003800000 */
.L_x_104:
        /* <DEDUP_REMOVED lines=10> */
.L_x_107:
[----:B------:R-:W-:Y:S05]  /*46e0*/  BSYNC B1 ;  /* 0x0000000000017941 */ /* 0x000fea0003800000 */
.L_x_106:
        /* <DEDUP_REMOVED lines=10> */
.L_x_109:
[----:B------:R-:W-:Y:S05]  /*4790*/  BSYNC B1 ;  /* 0x0000000000017941 */ /* 0x000fea0003800000 */
.L_x_108:
        /* <DEDUP_REMOVED lines=9> */
.L_x_111:
[----:B------:R-:W-:Y:S05]  /*4830*/  BSYNC B1 ;  /* 0x0000000000017941 */ /* 0x000fea0003800000 */
.L_x_110:
        /* <DEDUP_REMOVED lines=9> */
.L_x_113:
[----:B------:R-:W-:Y:S05]  /*48d0*/  BSYNC B1 ;  /* 0x0000000000017941 */ /* 0x000fea0003800000 */
.L_x_112:
        /* <DEDUP_REMOVED lines=10> */
.L_x_115:
[----:B------:R-:W-:Y:S05]  /*4980*/  BSYNC B1 ;  /* 0x0000000000017941 */ /* 0x000fea0003800000 */
.L_x_114:
        /* <DEDUP_REMOVED lines=10> */
.L_x_117:
[----:B------:R-:W-:Y:S05]  /*4a30*/  BSYNC B1 ;  /* 0x0000000000017941 */ /* 0x000fea0003800000 */
.L_x_116:
        /* <DEDUP_REMOVED lines=9> */
.L_x_119:
[----:B------:R-:W-:Y:S05]  /*4ad0*/  BSYNC B1 ;  /* 0x0000000000017941 */ /* 0x000fea0003800000 */
.L_x_118:
        /* <DEDUP_REMOVED lines=9> */
.L_x_121:
[----:B------:R-:W-:Y:S05]  /*4b70*/  BSYNC B1 ;  /* 0x0000000000017941 */ /* 0x000fea0003800000 */
.L_x_120:
        /* <DEDUP_REMOVED lines=10> */
.L_x_123:
[----:B------:R-:W-:Y:S05]  /*4c20*/  BSYNC B1 ;  /* 0x0000000000017941 */ /* 0x000fea0003800000 */
.L_x_122:
        /* <DEDUP_REMOVED lines=10> */
.L_x_125:
[----:B------:R-:W-:Y:S05]  /*4cd0*/  BSYNC B1 ;  /* 0x0000000000017941 */ /* 0x000fea0003800000 */
.L_x_124:
        /* <DEDUP_REMOVED lines=9> */
.L_x_127:
[----:B------:R-:W-:Y:S05]  /*4d70*/  BSYNC B1 ;  /* 0x0000000000017941 */ /* 0x000fea0003800000 */
.L_x_126:
        /* <DEDUP_REMOVED lines=9> */
.L_x_129:
[----:B------:R-:W-:Y:S05]  /*4e10*/  BSYNC B1 ;  /* 0x0000000000017941 */ /* 0x000fea0003800000 */
.L_x_128:
        /* <DEDUP_REMOVED lines=10> */
.L_x_131:
[----:B------:R-:W-:Y:S05]  /*4ec0*/  BSYNC B1 ;  /* 0x0000000000017941 */ /* 0x000fea0003800000 */
.L_x_130:
        /* <DEDUP_REMOVED lines=10> */
.L_x_133:
[----:B------:R-:W-:Y:S05]  /*4f70*/  BSYNC B1 ;  /* 0x0000000000017941 */ /* 0x000fea0003800000 */
.L_x_132:
        /* <DEDUP_REMOVED lines=9> */
.L_x_135:
[----:B------:R-:W-:Y:S05]  /*5010*/  BSYNC B1 ;  /* 0x0000000000017941 */ /* 0x000fea0003800000 */
.L_x_134:
        /* <DEDUP_REMOVED lines=9> */
.L_x_137:
[----:B------:R-:W-:Y:S05]  /*50b0*/  BSYNC B1 ;  /* 0x0000000000017941 */ /* 0x000fea0003800000 */
.L_x_136:
        /* <DEDUP_REMOVED lines=10> */
.L_x_139:
[----:B------:R-:W-:Y:S05]  /*5160*/  BSYNC B1 ;  /* 0x0000000000017941 */ /* 0x000fea0003800000 */
.L_x_138:
        /* <DEDUP_REMOVED lines=10> */
.L_x_141:
[----:B------:R-:W-:Y:S05]  /*5210*/  BSYNC B1 ;  /* 0x0000000000017941 */ /* 0x000fea0003800000 */
.L_x_140:
        /* <DEDUP_REMOVED lines=9> */
.L_x_143:
[----:B------:R-:W-:Y:S05]  /*52b0*/  BSYNC B1 ;  /* 0x0000000000017941 */ /* 0x000fea0003800000 */
.L_x_142:
        /* <DEDUP_REMOVED lines=9> */
.L_x_145:
[----:B------:R-:W-:Y:S05]  /*5350*/  BSYNC B1 ;  /* 0x0000000000017941 */ /* 0x000fea0003800000 */
.L_x_144:
        /* <DEDUP_REMOVED lines=10> */
.L_x_147:
[----:B------:R-:W-:Y:S05]  /*5400*/  BSYNC B1 ;  /* 0x0000000000017941 */ /* 0x000fea0003800000 */
.L_x_146:
        /* <DEDUP_REMOVED lines=10> */
.L_x_149:
[----:B------:R-:W-:Y:S05]  /*54b0*/  BSYNC B1 ;  /* 0x0000000000017941 */ /* 0x000fea0003800000 */
.L_x_148:
        /* <DEDUP_REMOVED lines=9> */
.L_x_151:
[----:B------:R-:W-:Y:S05]  /*5550*/  BSYNC B1 ;  /* 0x0000000000017941 */ /* 0x000fea0003800000 */
.L_x_150:
        /* <DEDUP_REMOVED lines=9> */
.L_x_153:
[----:B------:R-:W-:Y:S05]  /*55f0*/  BSYNC B1 ;  /* 0x0000000000017941 */ /* 0x000fea0003800000 */
.L_x_152:
        /* <DEDUP_REMOVED lines=10> */
.L_x_155:
[----:B------:R-:W-:Y:S05]  /*56a0*/  BSYNC B1 ;  /* 0x0000000000017941 */ /* 0x000fea0003800000 */
.L_x_154:
        /* <DEDUP_REMOVED lines=10> */
.L_x_157:
[----:B------:R-:W-:Y:S05]  /*5750*/  BSYNC B1 ;  /* 0x0000000000017941 */ /* 0x000fea0003800000 */
.L_x_156:
        /* <DEDUP_REMOVED lines=9> */
.L_x_159:
[----:B------:R-:W-:Y:S05]  /*57f0*/  BSYNC B1 ;  /* 0x0000000000017941 */ /* 0x000fea0003800000 */
.L_x_158:
        /* <DEDUP_REMOVED lines=9> */
.L_x_161:
[----:B------:R-:W-:Y:S05]  /*5890*/  BSYNC B1 ;  /* 0x0000000000017941 */ /* 0x000fea0003800000 */
.L_x_160:
        /* <DEDUP_REMOVED lines=10> */
.L_x_163:
[----:B------:R-:W-:Y:S05]  /*5940*/  BSYNC B1 ;  /* 0x0000000000017941 */ /* 0x000fea0003800000 */
.L_x_162:
        /* <DEDUP_REMOVED lines=10> */
.L_x_165:
[----:B------:R-:W-:Y:S05]  /*59f0*/  BSYNC B1 ;  /* 0x0000000000017941 */ /* 0x000fea0003800000 */
.L_x_164:
        /* <DEDUP_REMOVED lines=9> */
.L_x_167:
[----:B------:R-:W-:Y:S05]  /*5a90*/  BSYNC B1 ;  /* 0x0000000000017941 */ /* 0x000fea0003800000 */
.L_x_166:
        /* <DEDUP_REMOVED lines=9> */
.L_x_169:
[----:B------:R-:W-:Y:S05]  /*5b30*/  BSYNC B1 ;  /* 0x0000000000017941 */ /* 0x000fea0003800000 */
.L_x_168:
        /* <DEDUP_REMOVED lines=10> */
.L_x_171:
[----:B------:R-:W-:Y:S05]  /*5be0*/  BSYNC B1 ;  /* 0x0000000000017941 */ /* 0x000fea0003800000 */
.L_x_170:
        /* <DEDUP_REMOVED lines=10> */
.L_x_173:
[----:B------:R-:W-:Y:S05]  /*5c90*/  BSYNC B1 ;  /* 0x0000000000017941 */ /* 0x000fea0003800000 */
.L_x_172:
        /* <DEDUP_REMOVED lines=9> */
.L_x_175:
[----:B------:R-:W-:Y:S05]  /*5d30*/  BSYNC B1 ;  /* 0x0000000000017941 */ /* 0x000fea0003800000 */
.L_x_174:
        /* <DEDUP_REMOVED lines=9> */
.L_x_177:
[----:B------:R-:W-:Y:S05]  /*5dd0*/  BSYNC B1 ;  /* 0x0000000000017941 */ /* 0x000fea0003800000 */
.L_x_176:
        /* <DEDUP_REMOVED lines=10> */
.L_x_179:
[----:B------:R-:W-:Y:S05]  /*5e80*/  BSYNC B1 ;  /* 0x0000000000017941 */ /* 0x000fea0003800000 */
.L_x_178:
        /* <DEDUP_REMOVED lines=10> */
.L_x_181:
[----:B------:R-:W-:Y:S05]  /*5f30*/  BSYNC B1 ;  /* 0x0000000000017941 */ /* 0x000fea0003800000 */
.L_x_180:
        /* <DEDUP_REMOVED lines=9> */
.L_x_183:
[----:B------:R-:W-:Y:S05]  /*5fd0*/  BSYNC B1 ;  /* 0x0000000000017941 */ /* 0x000fea0003800000 */
.L_x_182:
        /* <DEDUP_REMOVED lines=9> */
.L_x_185:
[----:B------:R-:W-:Y:S05]  /*6070*/  BSYNC B1 ;  /* 0x0000000000017941 */ /* 0x000fea0003800000 */
.L_x_184:
        /* <DEDUP_REMOVED lines=10> */
.L_x_187:
[----:B------:R-:W-:Y:S05]  /*6120*/  BSYNC B1 ;  /* 0x0000000000017941 */ /* 0x000fea0003800000 */
.L_x_186:
        /* <DEDUP_REMOVED lines=10> */
.L_x_189:
[----:B------:R-:W-:Y:S05]  /*61d0*/  BSYNC B1 ;  /* 0x0000000000017941 */ /* 0x000fea0003800000 */
.L_x_188:
        /* <DEDUP_REMOVED lines=9> */
.L_x_191:
[----:B------:R-:W-:Y:S05]  /*6270*/  BSYNC B1 ;  /* 0x0000000000017941 */ /* 0x000fea0003800000 */
.L_x_190:
        /* <DEDUP_REMOVED lines=9> */
.L_x_193:
[----:B------:R-:W-:Y:S05]  /*6310*/  BSYNC B1 ;  /* 0x0000000000017941 */ /* 0x000fea0003800000 */
.L_x_192:
        /* <DEDUP_REMOVED lines=10> */
.L_x_195:
[----:B------:R-:W-:Y:S05]  /*63c0*/  BSYNC B1 ;  /* 0x0000000000017941 */ /* 0x000fea0003800000 */
.L_x_194:
        /* <DEDUP_REMOVED lines=10> */
.L_x_197:
[----:B------:R-:W-:Y:S05]  /*6470*/  BSYNC B1 ;  /* 0x0000000000017941 */ /* 0x000fea0003800000 */
.L_x_196:
        /* <DEDUP_REMOVED lines=9> */
.L_x_199:
[----:B------:R-:W-:Y:S05]  /*6510*/  BSYNC B1 ;  /* 0x0000000000017941 */ /* 0x000fea0003800000 */
.L_x_198:
        /* <DEDUP_REMOVED lines=9> */
.L_x_201:
[----:B------:R-:W-:Y:S05]  /*65b0*/  BSYNC B1 ;  /* 0x0000000000017941 */ /* 0x000fea0003800000 */
.L_x_200:
        /* <DEDUP_REMOVED lines=10> */
.L_x_203:
[----:B------:R-:W-:Y:S05]  /*6660*/  BSYNC B1 ;  /* 0x0000000000017941 */ /* 0x000fea0003800000 */
.L_x_202:
        /* <DEDUP_REMOVED lines=10> */
.L_x_205:
[----:B------:R-:W-:Y:S05]  /*6710*/  BSYNC B1 ;  /* 0x0000000000017941 */ /* 0x000fea0003800000 */
.L_x_204:
        /* <DEDUP_REMOVED lines=9> */
.L_x_207:
[----:B------:R-:W-:Y:S05]  /*67b0*/  BSYNC B1 ;  /* 0x0000000000017941 */ /* 0x000fea0003800000 */
.L_x_206:
        /* <DEDUP_REMOVED lines=9> */
.L_x_209:
[----:B------:R-:W-:Y:S05]  /*6850*/  BSYNC B1 ;  /* 0x0000000000017941 */ /* 0x000fea0003800000 */
.L_x_208:
        /* <DEDUP_REMOVED lines=10> */
.L_x_211:
[----:B------:R-:W-:Y:S05]  /*6900*/  BSYNC B1 ;  /* 0x0000000000017941 */ /* 0x000fea0003800000 */
.L_x_210:
        /* <DEDUP_REMOVED lines=10> */
.L_x_213:
[----:B------:R-:W-:Y:S05]  /*69b0*/  BSYNC B1 ;  /* 0x0000000000017941 */ /* 0x000fea0003800000 */
.L_x_212:
        /* <DEDUP_REMOVED lines=9> */
.L_x_215:
[----:B------:R-:W-:Y:S05]  /*6a50*/  BSYNC B1 ;  /* 0x0000000000017941 */ /* 0x000fea0003800000 */
.L_x_214:
        /* <DEDUP_REMOVED lines=9> */
.L_x_217:
[----:B------:R-:W-:Y:S05]  /*6af0*/  BSYNC B1 ;  /* 0x0000000000017941 */ /* 0x000fea0003800000 */
.L_x_216:
        /* <DEDUP_REMOVED lines=10> */
.L_x_219:
[----:B------:R-:W-:Y:S05]  /*6ba0*/  BSYNC B1 ;  /* 0x0000000000017941 */ /* 0x000fea0003800000 */
.L_x_218:
        /* <DEDUP_REMOVED lines=10> */
.L_x_221:
[----:B------:R-:W-:Y:S05]  /*6c50*/  BSYNC B1 ;  /* 0x0000000000017941 */ /* 0x000fea0003800000 */
.L_x_220:
        /* <DEDUP_REMOVED lines=9> */
.L_x_223:
[----:B------:R-:W-:Y:S05]  /*6cf0*/  BSYNC B1 ;  /* 0x0000000000017941 */ /* 0x000fea0003800000 */
.L_x_222:
        /* <DEDUP_REMOVED lines=9> */
.L_x_225:
[----:B------:R-:W-:Y:S05]  /*6d90*/  BSYNC B1 ;  /* 0x0000000000017941 */ /* 0x000fea0003800000 */
.L_x_224:
        /* <DEDUP_REMOVED lines=10> */
.L_x_227:
[----:B------:R-:W-:Y:S05]  /*6e40*/  BSYNC B1 ;  /* 0x0000000000017941 */ /* 0x000fea0003800000 */
.L_x_226:
        /* <DEDUP_REMOVED lines=10> */
.L_x_229:
[----:B------:R-:W-:Y:S05]  /*6ef0*/  BSYNC B1 ;  /* 0x0000000000017941 */ /* 0x000fea0003800000 */
.L_x_228:
        /* <DEDUP_REMOVED lines=9> */
.L_x_231:
[----:B------:R-:W-:Y:S05]  /*6f90*/  BSYNC B1 ;  /* 0x0000000000017941 */ /* 0x000fea0003800000 */
.L_x_230:
        /* <DEDUP_REMOVED lines=9> */
.L_x_233:
[----:B------:R-:W-:Y:S05]  /*7030*/  BSYNC B1 ;  /* 0x0000000000017941 */ /* 0x000fea0003800000 */
.L_x_232:
        /* <DEDUP_REMOVED lines=10> */
.L_x_235:
[----:B------:R-:W-:Y:S05]  /*70e0*/  BSYNC B1 ;  /* 0x0000000000017941 */ /* 0x000fea0003800000 */
.L_x_234:
        /* <DEDUP_REMOVED lines=10> */
.L_x_237:
[----:B------:R-:W-:Y:S05]  /*7190*/  BSYNC B1 ;  /* 0x0000000000017941 */ /* 0x000fea0003800000 */
.L_x_236:
        /* <DEDUP_REMOVED lines=9> */
.L_x_239:
[----:B------:R-:W-:Y:S05]  /*7230*/  BSYNC B1 ;  /* 0x0000000000017941 */ /* 0x000fea0003800000 */
.L_x_238:
        /* <DEDUP_REMOVED lines=9> */
.L_x_241:
[----:B------:R-:W-:Y:S05]  /*72d0*/  BSYNC B1 ;  /* 0x0000000000017941 */ /* 0x000fea0003800000 */
.L_x_240:
        /* <DEDUP_REMOVED lines=10> */
.L_x_243:
[----:B------:R-:W-:Y:S05]  /*7380*/  BSYNC B1 ;  /* 0x0000000000017941 */ /* 0x000fea0003800000 */
.L_x_242:
        /* <DEDUP_REMOVED lines=10> */
.L_x_245:
[----:B------:R-:W-:Y:S05]  /*7430*/  BSYNC B1 ;  /* 0x0000000000017941 */ /* 0x000fea0003800000 */
.L_x_244:
        /* <DEDUP_REMOVED lines=9> */
.L_x_247:
[----:B------:R-:W-:Y:S05]  /*74d0*/  BSYNC B1 ;  /* 0x0000000000017941 */ /* 0x000fea0003800000 */
.L_x_246:
        /* <DEDUP_REMOVED lines=9> */
.L_x_249:
[----:B------:R-:W-:Y:S05]  /*7570*/  BSYNC B1 ;  /* 0x0000000000017941 */ /* 0x000fea0003800000 */
.L_x_248:
        /* <DEDUP_REMOVED lines=10> */
.L_x_251:
[----:B------:R-:W-:Y:S05]  /*7620*/  BSYNC B1 ;  /* 0x0000000000017941 */ /* 0x000fea0003800000 */
.L_x_250:
        /* <DEDUP_REMOVED lines=10> */
.L_x_253:
[----:B------:R-:W-:Y:S05]  /*76d0*/  BSYNC B1 ;  /* 0x0000000000017941 */ /* 0x000fea0003800000 */
.L_x_252:
        /* <DEDUP_REMOVED lines=9> */
.L_x_255:
[----:B------:R-:W-:Y:S05]  /*7770*/  BSYNC B1 ;  /* 0x0000000000017941 */ /* 0x000fea0003800000 */
.L_x_254:
        /* <DEDUP_REMOVED lines=9> */
.L_x_257:
[----:B------:R-:W-:Y:S05]  /*7810*/  BSYNC B1 ;  /* 0x0000000000017941 */ /* 0x000fea0003800000 */
.L_x_256:
        /* <DEDUP_REMOVED lines=10> */
.L_x_259:
[----:B------:R-:W-:Y:S05]  /*78c0*/  BSYNC B1 ;  /* 0x0000000000017941 */ /* 0x000fea0003800000 */
.L_x_258:
        /* <DEDUP_REMOVED lines=10> */
.L_x_261:
[----:B------:R-:W-:Y:S05]  /*7970*/  BSYNC B1 ;  /* 0x0000000000017941 */ /* 0x000fea0003800000 */
.L_x_260:
        /* <DEDUP_REMOVED lines=9> */
.L_x_263:
[----:B------:R-:W-:Y:S05]  /*7a10*/  BSYNC B1 ;  /* 0x0000000000017941 */ /* 0x000fea0003800000 */
.L_x_262:
        /* <DEDUP_REMOVED lines=9> */
.L_x_265:
[----:B------:R-:W-:Y:S05]  /*7ab0*/  BSYNC B1 ;  /* 0x0000000000017941 */ /* 0x000fea0003800000 */
.L_x_264:
        /* <DEDUP_REMOVED lines=10> */
.L_x_267:
[----:B------:R-:W-:Y:S05]  /*7b60*/  BSYNC B1 ;  /* 0x0000000000017941 */ /* 0x000fea0003800000 */
.L_x_266:
        /* <DEDUP_REMOVED lines=10> */
.L_x_269:
[----:B------:R-:W-:Y:S05]  /*7c10*/  BSYNC B1 ;  /* 0x0000000000017941 */ /* 0x000fea0003800000 */
.L_x_268:
        /* <DEDUP_REMOVED lines=9> */
.L_x_271:
[----:B------:R-:W-:Y:S05]  /*7cb0*/  BSYNC B1 ;  /* 0x0000000000017941 */ /* 0x000fea0003800000 */
.L_x_270:
        /* <DEDUP_REMOVED lines=9> */
.L_x_273:
[----:B------:R-:W-:Y:S05]  /*7d50*/  BSYNC B1 ;  /* 0x0000000000017941 */ /* 0x000fea0003800000 */
.L_x_272:
        /* <DEDUP_REMOVED lines=10> */
.L_x_275:
[----:B------:R-:W-:Y:S05]  /*7e00*/  BSYNC B1 ;  /* 0x0000000000017941 */ /* 0x000fea0003800000 */
.L_x_274:
        /* <DEDUP_REMOVED lines=10> */
.L_x_277:
[----:B------:R-:W-:Y:S05]  /*7eb0*/  BSYNC B1 ;  /* 0x0000000000017941 */ /* 0x000fea0003800000 */
.L_x_276:
[----:B01---5:R-:W-:Y:S01]  /*7ec0*/  LOP3.LUT R6, R152, 0xffffe000, RZ, 0xc0, !PT ;  /* 0xffffe00098067812 */ /* 0x023fe200078ec0ff */
        /* <DEDUP_REMOVED lines=8> */
.L_x_279:
[----:B------:R-:W-:Y:S05]  /*7f50*/  BSYNC B1 ;  /* 0x0000000000017941 */ /* 0x000fea0003800000 */
.L_x_278:
[----:B0-2--5:R-:W-:Y:S01]  /*7f60*/  LOP3.LUT R4, R152, 0xffffe000, RZ, 0xc0, !PT ;  /* 0xffffe00098047812 */ /* 0x025fe200078ec0ff */
[----:B------:R-:W-:Y:S01]  /*7f70*/  @P1 IMAD.MOV.U32 R5, RZ, RZ, R11 ;  /* 0x000000ffff051224 */ /* 0x000fe200078e000b */
[----:B------:R-:W-:Y:S01]  /*7f80*/  ISETP.GT.AND P0, PT, R0, 0x8, P0 ;  /* 0x000000080000780c */ /* 0x000fe20000704270 */
[----:B------:R-:W-:Y:S02]  /*7f90*/  BSSY B1, `(.L_x_280) ;  /* 0x0000008000017945 */ /* 0x000fe40003800000 */
[----:B------:R-:W-:Y:S01]  /*7fa0*/  FMUL R3, R4, R155 ;  /* 0x0000009b04037220 */ /* 0x000fe20000400000 */
[----:B------:R-:W-:-:S03]  /*7fb0*/  @P1 IMAD.MOV.U32 R4, RZ, RZ, R10 ;  /* 0x000000ffff041224 */ /* 0x000fc600078e000a */
[----:B------:R-:W-:-:S05]  /*7fc0*/  FFMA R3, R150, R154, R3 ;  /* 0x0000009a96037223 */ /* 0x000fca0000000003 */
[----:B------:R-:W-:-:S05]  /*7fd0*/  F2FP.TF32.F32.PACK_B R3, R3 ;  /* 0x00000003ff03723e */ /* 0x000fca00024050ff */
[----:B------:R0:W-:Y:S01]  /*7fe0*/  @P1 STG.E desc[UR36][R4.64+0x3e0], R3 ;  /* 0x0003e00304001986 */ /* 0x0001e2000c101924 */
[----:B------:R-:W-:Y:S05]  /*7ff0*/  @!P0 BRA `(.L_x_281) ;  /* 0x0000000000048947 */ /* 0x000fea0003800000 */
[----:B------:R2:W5:Y:S02]  /*8000*/  LDG.E.LTC128B R152, desc[UR36][R8.64+0x3e4] ;  /* 0x0003e42408987981 */ /* 0x000564000c1e1920 */
.L_x_281:
[----:B------:R-:W-:Y:S05]  /*8010*/  BSYNC B1 ;  /* 0x0000000000017941 */ /* 0x000fea0003800000 */
.L_x_280:
[----:B------:R-:W-:Y:S05]  /*8020*/  @!P0 BRA `(.L_x_282) ;  /* 0x0000002400308947 */ /* 0x000fea0003800000 */
[----:B-----5:R-:W-:-:S05]  /*8030*/  LOP3.LUT R152, R152, 0xffffe000, RZ, 0xc0, !PT ;  /* 0xffffe00098987812 */ /* 0x020fca00078ec0ff */
[----:B------:R-:W-:-:S04]  /*8040*/  FMUL R152, R152, R155 ;  /* 0x0000009b98987220 */ /* 0x000fc80000400000 */
[----:B------:R-:W-:-:S05]  /*8050*/  FFMA R151, R151, R154, R152 ;  /* 0x0000009a97977223 */ /* 0x000fca0000000098 */
[----:B------:R-:W-:-:S05]  /*8060*/  F2FP.TF32.F32.PACK_B R151, R151 ;  /* 0x00000097ff97723e */ /* 0x000fca00024050ff */
[----:B------:R0:W-:Y:S01]  /*8070*/  STG.E desc[UR36][R10.64+0x3e4], R151 ;  /* 0x0003e4970a007986 */ /* 0x0001e2000c101924 */
[----:B------:R-:W-:Y:S05]  /*8080*/  BRA `(.L_x_282) ;  /* 0x0000002400187947 */ /* 0x000fea0003800000 */
.L_x_29:
[----:B------:R-:W-:Y:S01]  /*8090*/  ISETP.GT.AND P3, PT, R3, 0x1, PT ;  /* 0x000000010300780c */ /* 0x000fe20003f64270 */
[----:B------:R-:W-:Y:S01]  /*80a0*/  ULDC.64 UR4, c[0x0][0x5c0] ;  /* 0x0001700000047ab9 */ /* 0x000fe20000000a00 */
[-C--:B------:R-:W-:Y:S01]  /*80b0*/  FMUL R9, R24, R154.reuse ;  /* 0x0000009a18097220 */ /* 0x080fe20000400000 */
[----:B------:R-:W-:Y:S01]  /*80c0*/  LEA R4, P4, R162, UR4, 0x2 ;  /* 0x00000004a2047c11 */ /* 0x000fe2000f8810ff */
[-C--:B------:R-:W-:Y:S01]  /*80d0*/  FMUL R25, R25, R154.reuse ;  /* 0x0000009a19197220 */ /* 0x080fe20000400000 */
[----:B------:R-:W-:Y:S01]  /*80e0*/  ISETP.GT.AND P0, PT, R0, RZ, P3 ;  /* 0x000000ff0000720c */ /* 0x000fe20001f04270 */
[-C--:B------:R-:W-:Y:S01]  /*80f0*/  FMUL R27, R27, R154.reuse ;  /* 0x0000009a1b1b7220 */ /* 0x080fe20000400000 */
[----:B------:R-:W-:Y:S01]  /*8100*/  LEA.HI.X R5, R162, UR5, R171, 0x2, P4 ;  /* 0x00000005a2057c11 */ /* 0x000fe2000a0f14ab */
[-C--:B------:R-:W-:Y:S01]  /*8110*/  FMUL R29, R29, R154.reuse ;  /* 0x0000009a1d1d7220 */ /* 0x080fe20000400000 */
[----:B------:R-:W-:Y:S01]  /*8120*/  F2FP.TF32.F32.PACK_B R9, R9 ;  /* 0x00000009ff09723e */ /* 0x000fe200024050ff */
[-C--:B------:R-:W-:Y:S01]  /*8130*/  FMUL R31, R31, R154.reuse ;  /* 0x0000009a1f1f7220 */ /* 0x080fe20000400000 */
[----:B------:R-:W-:Y:S01]  /*8140*/  F2FP.TF32.F32.PACK_B R25, R25 ;  /* 0x00000019ff19723e */ /* 0x000fe200024050ff */
[----:B------:R-:W-:Y:S01]  /*8150*/  FMUL R13, R32, R154 ;  /* 0x0000009a200d7220 */ /* 0x000fe20000400000 */
[C---:B------:R-:W-:Y:S01]  /*8160*/  SHF.L.U64.HI R7, R10.reuse, 0x5, R11 ;  /* 0x000000050a077819 */ /* 0x040fe2000001020b */
[----:B------:R0:W-:Y:S01]  /*8170*/  @P2 STG.E desc[UR36][R4.64], R9 ;  /* 0x0000000904002986 */ /* 0x0001e2000c101924 */
[----:B------:R-:W-:Y:S01]  /*8180*/  LEA R6, P4, R10, R4, 0x5 ;  /* 0x000000040a067211 */ /* 0x000fe200078828ff */
[-C--:B------:R-:W-:Y:S01]  /*8190*/  FMUL R11, R26, R154.reuse ;  /* 0x0000009a1a0b7220 */ /* 0x080fe20000400000 */
[C---:B------:R-:W-:Y:S01]  /*81a0*/  ISETP.GT.AND P1, PT, R0.reuse, 0x8, P1 ;  /* 0x000000080000780c */ /* 0x040fe20000f24270 */
[----:B------:R-:W-:Y:S01]  /*81b0*/  @P0 STG.E desc[UR36][R4.64+0x4], R25 ;  /* 0x0000041904000986 */ /* 0x000fe2000c101924 */
[----:B------:R-:W-:Y:S01]  /*81c0*/  ISETP.GT.AND P2, PT, R3, 0x8, PT ;  /* 0x000000080300780c */ /* 0x000fe20003f44270 */
[----:B------:R-:W-:Y:S01]  /*81d0*/  IMAD.X R7, R7, 0x1, R5, P4 ;  /* 0x0000000107077824 */ /* 0x000fe200020e0605 */
[C---:B------:R-:W-:Y:S01]  /*81e0*/  ISETP.GT.AND P3, PT, R0.reuse, 0x8, P3 ;  /* 0x000000080000780c */ /* 0x040fe20001f64270 */
[-C--:B------:R-:W-:Y:S01]  /*81f0*/  FMUL R33, R33, R154.reuse ;  /* 0x0000009a21217220 */ /* 0x080fe20000400000 */
[----:B------:R-:W-:Y:S01]  /*8200*/  ISETP.GT.AND P0, PT, R3, 0x9, PT ;  /* 0x000000090300780c */ /* 0x000fe20003f04270 */
[-C--:B------:R-:W-:Y:S01]  /*8210*/  FMUL R35, R35, R154.reuse ;  /* 0x0000009a23237220 */ /* 0x080fe20000400000 */
[----:B------:R-:W-:Y:S01]  /*8220*/  ISETP.GT.AND P5, PT, R0, RZ, P2 ;  /* 0x000000ff0000720c */ /* 0x000fe200017a4270 */
[-C--:B0-----:R-:W-:Y:S01]  /*8230*/  FMUL R9, R28, R154.reuse ;  /* 0x0000009a1c097220 */ /* 0x081fe20000400000 */
[C---:B------:R-:W-:Y:S01]  /*8240*/  ISETP.GT.AND P4, PT, R0.reuse, RZ, P0 ;  /* 0x000000ff0000720c */ /* 0x040fe20000784270 */
[-C--:B------:R-:W-:Y:S01]  /*8250*/  FMUL R37, R37, R154.reuse ;  /* 0x0000009a25257220 */ /* 0x080fe20000400000 */
[----:B------:R-:W-:Y:S01]  /*8260*/  F2FP.TF32.F32.PACK_B R11, R11 ;  /* 0x0000000bff0b723e */ /* 0x000fe200024050ff */
[-C--:B------:R-:W-:Y:S01]  /*8270*/  FMUL R39, R39, R154.reuse ;  /* 0x0000009a27277220 */ /* 0x080fe20000400000 */
[----:B------:R-:W-:Y:S01]  /*8280*/  F2FP.TF32.F32.PACK_B R27, R27 ;  /* 0x0000001bff1b723e */ /* 0x000fe200024050ff */
[-C--:B------:R-:W-:Y:S01]  /*8290*/  FMUL R41, R41, R154.reuse ;  /* 0x0000009a29297220 */ /* 0x080fe20000400000 */
[----:B------:R-:W-:Y:S01]  /*82a0*/  F2FP.TF32.F32.PACK_B R9, R9 ;  /* 0x00000009ff09723e */ /* 0x000fe200024050ff */
[----:B------:R0:W-:Y:S01]  /*82b0*/  @P1 STG.E desc[UR36][R6.64], R11 ;  /* 0x0000000b06001986 */ /* 0x0001e2000c101924 */
[----:B------:R-:W-:Y:S01]  /*82c0*/  F2FP.TF32.F32.PACK_B R29, R29 ;  /* 0x0000001dff1d723e */ /* 0x000fe200024050ff */
[-C--:B------:R-:W-:Y:S01]  /*82d0*/  FMUL R43, R43, R154.reuse ;  /* 0x0000009a2b2b7220 */ /* 0x080fe20000400000 */
[C---:B------:R-:W-:Y:S01]  /*82e0*/  ISETP.GT.AND P1, PT, R3.reuse, 0x10, PT ;  /* 0x000000100300780c */ /* 0x040fe20003f24270 */
[----:B------:R-:W-:Y:S01]  /*82f0*/  @P3 STG.E desc[UR36][R6.64+0x4], R27 ;  /* 0x0000041b06003986 */ /* 0x000fe2000c101924 */
[----:B------:R-:W-:Y:S01]  /*8300*/  ISETP.GT.AND P3, PT, R3, 0x11, PT ;  /* 0x000000110300780c */ /* 0x000fe20003f64270 */
[-C--:B------:R-:W-:Y:S01]  /*8310*/  FMUL R45, R45, R154.reuse ;  /* 0x0000009a2d2d7220 */ /* 0x080fe20000400000 */
[C---:B------:R-:W-:Y:S01]  /*8320*/  ISETP.GT.AND P2, PT, R0.reuse, 0x8, P2 ;  /* 0x000000080000780c */ /* 0x040fe20001744270 */
[----:B------:R1:W-:Y:S01]  /*8330*/  @P5 STG.E desc[UR36][R4.64+0x20], R9 ;  /* 0x0000200904005986 */ /* 0x0003e2000c101924 */
[C---:B------:R-:W-:Y:S01]  /*8340*/  ISETP.GT.AND P0, PT, R0.reuse, 0x8, P0 ;  /* 0x000000080000780c */ /* 0x040fe20000704270 */
[-C--:B------:R-:W-:Y:S01]  /*8350*/  FMUL R47, R47, R154.reuse ;  /* 0x0000009a2f2f7220 */ /* 0x080fe20000400000 */
[----:B------:R-:W-:Y:S01]  /*8360*/  ISETP.GT.AND P5, PT, R0, RZ, P1 ;  /* 0x000000ff0000720c */ /* 0x000fe20000fa4270 */
[----:B------:R-:W-:Y:S01]  /*8370*/  @P4 STG.E desc[UR36][R4.64+0x24], R29 ;  /* 0x0000241d04004986 */ /* 0x000fe2000c101924 */
[-C--:B0-----:R-:W-:Y:S01]  /*8380*/  FMUL R11, R30, R154.reuse ;  /* 0x0000009a1e0b7220 */ /* 0x081fe20000400000 */
[----:B------:R-:W-:Y:S01]  /*8390*/  ISETP.GT.AND P4, PT, R0, RZ, P3 ;  /* 0x000000ff0000720c */ /* 0x000fe20001f84270 */
[-C--:B------:R-:W-:Y:S01]  /*83a0*/  FMUL R49, R49, R154.reuse ;  /* 0x0000009a31317220 */ /* 0x080fe20000400000 */
[----:B------:R-:W-:Y:S01]  /*83b0*/  F2FP.TF32.F32.PACK_B R31, R31 ;  /* 0x0000001fff1f723e */ /* 0x000fe200024050ff */
[-C--:B------:R-:W-:Y:S01]  /*83c0*/  FMUL R51, R51, R154.reuse ;  /* 0x0000009a33337220 */ /* 0x080fe20000400000 */
[----:B------:R-:W-:Y:S01]  /*83d0*/  F2FP.TF32.F32.PACK_B R11, R11 ;  /* 0x0000000bff0b723e */ /* 0x000fe200024050ff */
[-C--:B------:R-:W-:Y:S01]  /*83e0*/  FMUL R53, R53, R154.reuse ;  /* 0x0000009a35357220 */ /* 0x080fe20000400000 */
[----:B------:R-:W-:Y:S01]  /*83f0*/  F2FP.TF32.F32.PACK_B R13, R13 ;  /* 0x0000000dff0d723e */ /* 0x000fe200024050ff */
[-C--:B-1----:R-:W-:Y:S01]  /*8400*/  FMUL R9, R34, R154.reuse ;  /* 0x0000009a22097220 */ /* 0x082fe20000400000 */
[----:B------:R-:W-:Y:S01]  /*8410*/  F2FP.TF32.F32.PACK_B R33, R33 ;  /* 0x00000021ff21723e */ /* 0x000fe200024050ff */
[----:B------:R0:W-:Y:S01]  /*8420*/  @P2 STG.E desc[UR36][R6.64+0x20], R11 ;  /* 0x0000200b06002986 */ /* 0x0001e2000c101924 */
[C---:B------:R-:W-:Y:S01]  /*8430*/  ISETP.GT.AND P1, PT, R0.reuse, 0x8, P1 ;  /* 0x000000080000780c */ /* 0x040fe20000f24270 */
[-C--:B------:R-:W-:Y:S01]  /*8440*/  FMUL R55, R55, R154.reuse ;  /* 0x0000009a37377220 */ /* 0x080fe20000400000 */
[C---:B------:R-:W-:Y:S01]  /*8450*/  ISETP.GT.AND P2, PT, R3.reuse, 0x19, PT ;  /* 0x000000190300780c */ /* 0x040fe20003f44270 */
[----:B------:R-:W-:Y:S01]  /*8460*/  @P0 STG.E desc[UR36][R6.64+0x24], R31 ;  /* 0x0000241f06000986 */ /* 0x000fe2000c101924 */
[----:B------:R-:W-:Y:S01]  /*8470*/  ISETP.GT.AND P0, PT, R3, 0x18, PT ;  /* 0x000000180300780c */ /* 0x000fe20003f04270 */
[-C--:B------:R-:W-:Y:S01]  /*8480*/  FMUL R57, R57, R154.reuse ;  /* 0x0000009a39397220 */ /* 0x080fe20000400000 */
[----:B------:R-:W-:Y:S01]  /*8490*/  F2FP.TF32.F32.PACK_B R9, R9 ;  /* 0x00000009ff09723e */ /* 0x000fe200024050ff */
[----:B------:R1:W-:Y:S01]  /*84a0*/  @P5 STG.E desc[UR36][R4.64+0x40], R13 ;  /* 0x0000400d04005986 */ /* 0x0003e2000c101924 */
[C---:B------:R-:W-:Y:S01]  /*84b0*/  ISETP.GT.AND P5, PT, R0.reuse, RZ, P0 ;  /* 0x000000ff0000720c */ /* 0x040fe200007a4270 */
[-C--:B------:R-:W-:Y:S01]  /*84c0*/  FMUL R59, R59, R154.reuse ;  /* 0x0000009a3b3b7220 */ /* 0x080fe20000400000 */
[----:B------:R-:W-:Y:S01]  /*84d0*/  F2FP.TF32.F32.PACK_B R35, R35 ;  /* 0x00000023ff23723e */ /* 0x000fe200024050ff */
[----:B------:R-:W-:Y:S01]  /*84e0*/  @P4 STG.E desc[UR36][R4.64+0x44], R33 ;  /* 0x0000442104004986 */ /* 0x000fe2000c101924 */
[----:B------:R-:W-:Y:S01]  /*84f0*/  ISETP.GT.AND P4, PT, R0, 0x8, P3 ;  /* 0x000000080000780c */ /* 0x000fe20001f84270 */
[-C--:B0-----:R-:W-:Y:S01]  /*8500*/  FMUL R11, R36, R154.reuse ;  /* 0x0000009a240b7220 */ /* 0x081fe20000400000 */
[----:B------:R-:W-:Y:S01]  /*8510*/  ISETP.GT.AND P3, PT, R0, RZ, P2 ;  /* 0x000000ff0000720c */ /* 0x000fe20001764270 */
[----:B------:R0:W-:Y:S01]  /*8520*/  @P1 STG.E desc[UR36][R6.64+0x40], R9 ;  /* 0x0000400906001986 */ /* 0x0001e2000c101924 */
[----:B------:R-:W-:Y:S01]  /*8530*/  F2FP.TF32.F32.PACK_B R37, R37 ;  /* 0x00000025ff25723e */ /* 0x000fe200024050ff */
[-C--:B------:R-:W-:Y:S01]  /*8540*/  FMUL R61, R61, R154.reuse ;  /* 0x0000009a3d3d7220 */ /* 0x080fe20000400000 */
[----:B------:R-:W-:Y:S01]  /*8550*/  F2FP.TF32.F32.PACK_B R11, R11 ;  /* 0x0000000bff0b723e */ /* 0x000fe200024050ff */
[-C--:B-1----:R-:W-:Y:S01]  /*8560*/  FMUL R13, R40, R154.reuse ;  /* 0x0000009a280d7220 */ /* 0x082fe20000400000 */
[----:B------:R-:W-:Y:S01]  /*8570*/  ISETP.GT.AND P1, PT, R3, 0x20, PT ;  /* 0x000000200300780c */ /* 0x000fe20003f24270 */
[-C--:B------:R-:W-:Y:S01]  /*8580*/  FMUL R63, R63, R154.reuse ;  /* 0x0000009a3f3f7220 */ /* 0x080fe20000400000 */
[C---:B------:R-:W-:Y:S01]  /*8590*/  ISETP.GT.AND P0, PT, R0.reuse, 0x8, P0 ;  /* 0x000000080000780c */ /* 0x040fe20000704270 */
[-C--:B------:R-:W-:Y:S01]  /*85a0*/  FMUL R65, R65, R154.reuse ;  /* 0x0000009a41417220 */ /* 0x080fe20000400000 */
[----:B------:R-:W-:Y:S01]  /*85b0*/  F2FP.TF32.F32.PACK_B R39, R39 ;  /* 0x00000027ff27723e */ /* 0x000fe200024050ff */
[----:B------:R-:W-:Y:S01]  /*85c0*/  @P4 STG.E desc[UR36][R6.64+0x44], R35 ;  /* 0x0000442306004986 */ /* 0x000fe2000c101924 */
[----:B------:R-:W-:Y:S01]  /*85d0*/  ISETP.GT.AND P4, PT, R0, 0x8, P2 ;  /* 0x000000080000780c */ /* 0x000fe20001784270 */
[-C--:B0-----:R-:W-:Y:S01]  /*85e0*/  FMUL R9, R38, R154.reuse ;  /* 0x0000009a26097220 */ /* 0x081fe20000400000 */
[----:B------:R-:W-:Y:S01]  /*85f0*/  ISETP.GT.AND P2, PT, R3, 0x21, PT ;  /* 0x000000210300780c */ /* 0x000fe20003f44270 */
[----:B------:R0:W-:Y:S01]  /*8600*/  @P5 STG.E desc[UR36][R4.64+0x60], R11 ;  /* 0x0000600b04005986 */ /* 0x0001e2000c101924 */
[C---:B------:R-:W-:Y:S01]  /*8610*/  ISETP.GT.AND P5, PT, R0.reuse, RZ, P1 ;  /* 0x000000ff0000720c */ /* 0x040fe20000fa4270 */
[-C--:B------:R-:W-:Y:S01]  /*8620*/  FMUL R67, R67, R154.reuse ;  /* 0x0000009a43437220 */ /* 0x080fe20000400000 */
[----:B------:R-:W-:Y:S01]  /*8630*/  F2FP.TF32.F32.PACK_B R9, R9 ;  /* 0x00000009ff09723e */ /* 0x000fe200024050ff */
[----:B------:R-:W-:Y:S01]  /*8640*/  @P3 STG.E desc[UR36][R4.64+0x64], R37 ;  /* 0x0000642504003986 */ /* 0x000fe2000c101924 */
[C---:B------:R-:W-:Y:S01]  /*8650*/  ISETP.GT.AND P3, PT, R0.reuse, RZ, P2 ;  /* 0x000000ff0000720c */ /* 0x040fe20001764270 */
[-C--:B------:R-:W-:Y:S01]  /*8660*/  FMUL R69, R69, R154.reuse ;  /* 0x0000009a45457220 */ /* 0x080fe20000400000 */
[----:B------:R-:W-:Y:S01]  /*8670*/  F2FP.TF32.F32.PACK_B R13, R13 ;  /* 0x0000000dff0d723e */ /* 0x000fe200024050ff */
[----:B------:R1:W-:Y:S01]  /*8680*/  @P0 STG.E desc[UR36][R6.64+0x60], R9 ;  /* 0x0000600906000986 */ /* 0x0003e2000c101924 */
[----:B------:R-:W-:Y:S01]  /*8690*/  F2FP.TF32.F32.PACK_B R41, R41 ;  /* 0x00000029ff29723e */ /* 0x000fe200024050ff */
[-C--:B------:R-:W-:Y:S01]  /*86a0*/  FMUL R71, R71, R154.reuse ;  /* 0x0000009a47477220 */ /* 0x080fe20000400000 */
[C---:B------:R-:W-:Y:S01]  /*86b0*/  ISETP.GT.AND P0, PT, R3.reuse, 0x28, PT ;  /* 0x000000280300780c */ /* 0x040fe20003f04270 */
[----:B------:R-:W-:Y:S01]  /*86c0*/  @P4 STG.E desc[UR36][R6.64+0x64], R39 ;  /* 0x0000642706004986 */ /* 0x000fe2000c101924 */
[----:B------:R-:W-:Y:S01]  /*86d0*/  ISETP.GT.AND P1, PT, R0, 0x8, P1 ;  /* 0x000000080000780c */ /* 0x000fe20000f24270 */
[-C--:B0-----:R-:W-:Y:S01]  /*86e0*/  FMUL R11, R44, R154.reuse ;  /* 0x0000009a2c0b7220 */ /* 0x081fe20000400000 */
[C---:B------:R-:W-:Y:S01]  /*86f0*/  ISETP.GT.AND P4, PT, R0.reuse, 0x8, P2 ;  /* 0x000000080000780c */ /* 0x040fe20001784270 */
[----:B------:R0:W-:Y:S01]  /*8700*/  @P5 STG.E desc[UR36][R4.64+0x80], R13 ;  /* 0x0000800d04005986 */ /* 0x0001e2000c101924 */
[----:B------:R-:W-:Y:S01]  /*8710*/  ISETP.GT.AND P2, PT, R3, 0x29, PT ;  /* 0x000000290300780c */ /* 0x000fe20003f44270 */
[-C--:B------:R-:W-:Y:S01]  /*8720*/  FMUL R73, R73, R154.reuse ;  /* 0x0000009a49497220 */ /* 0x080fe20000400000 */
[----:B------:R-:W-:Y:S01]  /*8730*/  ISETP.GT.AND P5, PT, R0, RZ, P0 ;  /* 0x000000ff0000720c */ /* 0x000fe200007a4270 */
[-C--:B-1----:R-:W-:Y:S01]  /*8740*/  FMUL R9, R42, R154.reuse ;  /* 0x0000009a2a097220 */ /* 0x082fe20000400000 */
[----:B------:R-:W-:Y:S01]  /*8750*/  @P3 STG.E desc[UR36][R4.64+0x84], R41 ;  /* 0x0000842904003986 */ /* 0x000fe2000c101924 */
[----:B------:R-:W-:Y:S01]  /*8760*/  ISETP.GT.AND P3, PT, R0, RZ, P2 ;  /* 0x000000ff0000720c */ /* 0x000fe20001764270 */
[-C--:B------:R-:W-:Y:S01]  /*8770*/  FMUL R75, R75, R154.reuse ;  /* 0x0000009a4b4b7220 */ /* 0x080fe20000400000 */
[----:B------:R-:W-:Y:S01]  /*8780*/  F2FP.TF32.F32.PACK_B R43, R43 ;  /* 0x0000002bff2b723e */ /* 0x000fe200024050ff */
[-C--:B------:R-:W-:Y:S01]  /*8790*/  FMUL R77, R77, R154.reuse ;  /* 0x0000009a4d4d7220 */ /* 0x080fe20000400000 */
[----:B------:R-:W-:Y:S01]  /*87a0*/  F2FP.TF32.F32.PACK_B R9, R9 ;  /* 0x00000009ff09723e */ /* 0x000fe200024050ff */
[-C--:B------:R-:W-:Y:S01]  /*87b0*/  FMUL R79, R79, R154.reuse ;  /* 0x0000009a4f4f7220 */ /* 0x080fe20000400000 */
[----:B------:R-:W-:Y:S01]  /*87c0*/  F2FP.TF32.F32.PACK_B R11, R11 ;  /* 0x0000000bff0b723e */ /* 0x000fe200024050ff */
[-C--:B0-----:R-:W-:Y:S01]  /*87d0*/  FMUL R13, R48, R154.reuse ;  /* 0x0000009a300d7220 */ /* 0x081fe20000400000 */
[----:B------:R-:W-:Y:S01]  /*87e0*/  F2FP.TF32.F32.PACK_B R45, R45 ;  /* 0x0000002dff2d723e */ /* 0x000fe200024050ff */
[----:B------:R0:W-:Y:S01]  /*87f0*/  @P1 STG.E desc[UR36][R6.64+0x80], R9 ;  /* 0x0000800906001986 */ /* 0x0001e2000c101924 */
[----:B------:R-:W-:Y:S01]  /*8800*/  ISETP.GT.AND P1, PT, R3, 0x30, PT ;  /* 0x000000300300780c */ /* 0x000fe20003f24270 */
[-C--:B------:R-:W-:Y:S01]  /*8810*/  FMUL R81, R81, R154.reuse ;  /* 0x0000009a51517220 */ /* 0x080fe20000400000 */
[C---:B------:R-:W-:Y:S01]  /*8820*/  ISETP.GT.AND P0, PT, R0.reuse, 0x8, P0 ;  /* 0x000000080000780c */ /* 0x040fe20000704270 */
[----:B------:R-:W-:Y:S01]  /*8830*/  @P4 STG.E desc[UR36][R6.64+0x84], R43 ;  /* 0x0000842b06004986 */ /* 0x000fe2000c101924 */
[C---:B------:R-:W-:Y:S01]  /*8840*/  ISETP.GT.AND P4, PT, R0.reuse, 0x8, P2 ;  /* 0x000000080000780c */ /* 0x040fe20001784270 */
[-C--:B------:R-:W-:Y:S01]  /*8850*/  FMUL R83, R83, R154.reuse ;  /* 0x0000009a53537220 */ /* 0x080fe20000400000 */
[----:B------:R-:W-:Y:S01]  /*8860*/  ISETP.GT.AND P2, PT, R3, 0x31, PT ;  /* 0x000000310300780c */ /* 0x000fe20003f44270 */
[----:B------:R1:W-:Y:S01]  /*8870*/  @P5 STG.E desc[UR36][R4.64+0xa0], R11 ;  /* 0x0000a00b04005986 */ /* 0x0003e2000c101924 */
[----:B------:R-:W-:Y:S01]  /*8880*/  ISETP.GT.AND P5, PT, R0, RZ, P1 ;  /* 0x000000ff0000720c */ /* 0x000fe20000fa4270 */
[-C--:B------:R-:W-:Y:S01]  /*8890*/  FMUL R85, R85, R154.reuse ;  /* 0x0000009a55557220 */ /* 0x080fe20000400000 */
[----:B------:R-:W-:Y:S01]  /*88a0*/  F2FP.TF32.F32.PACK_B R47, R47 ;  /* 0x0000002fff2f723e */ /* 0x000fe200024050ff */
[-C--:B0-----:R-:W-:Y:S01]  /*88b0*/  FMUL R9, R46, R154.reuse ;  /* 0x0000009a2e097220 */ /* 0x081fe20000400000 */
        /* <DEDUP_REMOVED lines=9> */
[C---:B------:R-:W-:Y:S01]  /*8950*/  ISETP.GT.AND P1, PT, R0.reuse, 0x8, P1 ;  /* 0x000000080000780c */ /* 0x040fe20000f24270 */
[----:B------:R0:W-:Y:S01]  /*8960*/  @P0 STG.E desc[UR36][R6.64+0xa0], R9 ;  /* 0x0000a00906000986 */ /* 0x0001e2000c101924 */
[----:B------:R-:W-:Y:S01]  /*8970*/  ISETP.GT.AND P0, PT, R3, 0x38, PT ;  /* 0x000000380300780c */ /* 0x000fe20003f04270 */
[-C--:B------:R-:W-:Y:S01]  /*8980*/  FMUL R93, R93, R154.reuse ;  /* 0x0000009a5d5d7220 */ /* 0x080fe20000400000 */
[----:B------:R-:W-:Y:S01]  /*8990*/  F2FP.TF32.F32.PACK_B R51, R51 ;  /* 0x00000033ff33723e */ /* 0x000fe200024050ff */
        /* <DEDUP_REMOVED lines=10> */
[C---:B------:R-:W-:Y:S01]  /*8a40*/  ISETP.GT.AND P3, PT, R0.reuse, RZ, P2 ;  /* 0x000000ff0000720c */ /* 0x040fe20001764270 */
[-C--:B------:R-:W-:Y:S01]  /*8a50*/  FMUL R99, R99, R154.reuse ;  /* 0x0000009a63637220 */ /* 0x080fe20000400000 */
[----:B------:R-:W-:Y:S01]  /*8a60*/  F2FP.TF32.F32.PACK_B R53, R53 ;  /* 0x00000035ff35723e */ /* 0x000fe200024050ff */
[-C--:B------:R-:W-:Y:S01]  /*8a70*/  FMUL R101, R101, R154.reuse ;  /* 0x0000009a65657220 */ /* 0x080fe20000400000 */
[----:B------:R-:W-:Y:S01]  /*8a80*/  F2FP.TF32.F32.PACK_B R9, R9 ;  /* 0x00000009ff09723e */ /* 0x000fe200024050ff */
[-C--:B------:R-:W-:Y:S01]  /*8a90*/  FMUL R103, R103, R154.reuse ;  /* 0x0000009a67677220 */ /* 0x080fe20000400000 */
[----:B------:R-:W-:Y:S01]  /*8aa0*/  ISETP.GT.AND P0, PT, R0, 0x8, P0 ;  /* 0x000000080000780c */ /* 0x000fe20000704270 */
[-C--:B-1----:R-:W-:Y:S01]  /*8ab0*/  FMUL R13, R56, R154.reuse ;  /* 0x0000009a380d7220 */ /* 0x082fe20000400000 */
[----:B------:R-:W-:Y:S01]  /*8ac0*/  F2FP.TF32.F32.PACK_B R55, R55 ;  /* 0x00000037ff37723e */ /* 0x000fe200024050ff */
        /* <DEDUP_REMOVED lines=16> */
[----:B------:R-:W-:Y:S01]  /*8bd0*/  ISETP.GT.AND P1, PT, R0, 0x8, P1 ;  /* 0x000000080000780c */ /* 0x000fe20000f24270 */
[-C--:B------:R-:W-:Y:S01]  /*8be0*/  FMUL R113, R113, R154.reuse ;  /* 0x0000009a71717220 */ /* 0x080fe20000400000 */
[----:B------:R-:W-:Y:S01]  /*8bf0*/  F2FP.TF32.F32.PACK_B R9, R9 ;  /* 0x00000009ff09723e */ /* 0x000fe200024050ff */
[-C--:B------:R-:W-:Y:S01]  /*8c00*/  FMUL R115, R115, R154.reuse ;  /* 0x0000009a73737220 */ /* 0x080fe20000400000 */
[-C--:B-1----:R-:W-:Y:S01]  /*8c10*/  FMUL R11, R60, R154.reuse ;  /* 0x0000009a3c0b7220 */ /* 0x082fe20000400000 */
[----:B------:R-:W-:Y:S01]  /*8c20*/  F2FP.TF32.F32.PACK_B R59, R59 ;  /* 0x0000003bff3b723e */ /* 0x000fe200024050ff */
[-C--:B------:R-:W-:Y:S01]  /*8c30*/  FMUL R117, R117, R154.reuse ;  /* 0x0000009a75757220 */ /* 0x080fe20000400000 */
        /* <DEDUP_REMOVED lines=58> */
[----:B0-----:R-:W-:Y:S01]  /*8fe0*/  FMUL R9, R66, R154 ;  /* 0x0000009a42097220 */ /* 0x001fe20000400000 */
[----:B------:R-:W-:Y:S01]  /*8ff0*/  @P3 STG.E desc[UR36][R4.64+0x144], R65 ;  /* 0x0001444104003986 */ /* 0x000fe2000c101924 */
[----:B------:R-:W-:-:S02]  /*9000*/  ISETP.GT.AND P3, PT, R0, RZ, P2 ;  /* 0x000000ff0000720c */ /* 0x000fc40001764270 */
[----:B------:R-:W-:Y:S02]  /*9010*/  ISETP.GT.AND P0, PT, R0, 0x8, P0 ;  /* 0x000000080000780c */ /* 0x000fe40000704270 */
[----:B------:R-:W-:Y:S01]  /*9020*/  F2FP.TF32.F32.PACK_B R9, R9 ;  /* 0x00000009ff09723e */ /* 0x000fe200024050ff */
[----:B-1----:R-:W-:Y:S01]  /*9030*/  FMUL R13, R72, R154 ;  /* 0x0000009a480d7220 */ /* 0x002fe20000400000 */
[----:B------:R-:W-:-:S03]  /*9040*/  F2FP.TF32.F32.PACK_B R71, R71 ;  /* 0x00000047ff47723e */ /* 0x000fc600024050ff */
[----:B------:R0:W-:Y:S01]  /*9050*/  @P1 STG.E desc[UR36][R6.64+0x140], R9 ;  /* 0x0001400906001986 */ /* 0x0001e2000c101924 */
[C---:B------:R-:W-:Y:S02]  /*9060*/  ISETP.GT.AND P1, PT, R3.reuse, 0x60, PT ;  /* 0x000000600300780c */ /* 0x040fe40003f24270 */
[----:B------:R-:W-:Y:S01]  /*9070*/  F2FP.TF32.F32.PACK_B R13, R13 ;  /* 0x0000000dff0d723e */ /* 0x000fe200024050ff */
[----:B------:R-:W-:Y:S01]  /*9080*/  @P4 STG.E desc[UR36][R6.64+0x144], R67 ;  /* 0x0001444306004986 */ /* 0x000fe2000c101924 */
[C---:B------:R-:W-:Y:S02]  /*9090*/  ISETP.GT.AND P4, PT, R0.reuse, 0x8, P2 ;  /* 0x000000080000780c */ /* 0x040fe40001784270 */
[----:B------:R-:W-:Y:S01]  /*90a0*/  ISETP.GT.AND P2, PT, R3, 0x61, PT ;  /* 0x000000610300780c */ /* 0x000fe20003f44270 */
[----:B------:R1:W-:Y:S01]  /*90b0*/  @P5 STG.E desc[UR36][R4.64+0x160], R11 ;  /* 0x0001600b04005986 */ /* 0x0003e2000c101924 */
[----:B------:R-:W-:Y:S02]  /*90c0*/  ISETP.GT.AND P5, PT, R0, RZ, P1 ;  /* 0x000000ff0000720c */ /* 0x000fe40000fa4270 */
        /* <DEDUP_REMOVED lines=257> */
[----:B------:R-:W-:Y:S01]  /*a0e0*/  @P3 STG.E desc[UR36][R4.64+0x364], R133 ;  /* 0x0003648504003986 */ /* 0x000fe2000c101924 */
[----:B0-----:R-:W-:Y:S01]  /*a0f0*/  FMUL R9, R134, R154 ;  /* 0x0000009a86097220 */ /* 0x001fe20000400000 */
[----:B------:R-:W-:-:S02]  /*a100*/  ISETP.GT.AND P3, PT, R0, RZ, P2 ;  /* 0x000000ff0000720c */ /* 0x000fc40001764270 */
[----:B------:R-:W-:Y:S02]  /*a110*/  ISETP.GT.AND P1, PT, R0, 0x8, P1 ;  /* 0x000000080000780c */ /* 0x000fe40000f24270 */
[----:B------:R-:W-:Y:S01]  /*a120*/  F2FP.TF32.F32.PACK_B R9, R9 ;  /* 0x00000009ff09723e */ /* 0x000fe200024050ff */
[----:B-1----:R-:W-:Y:S01]  /*a130*/  FMUL R11, R140, R154 ;  /* 0x0000009a8c0b7220 */ /* 0x002fe20000400000 */
[----:B------:R-:W-:-:S03]  /*a140*/  F2FP.TF32.F32.PACK_B R139, R139 ;  /* 0x0000008bff8b723e */ /* 0x000fc600024050ff */
[----:B------:R0:W-:Y:S01]  /*a150*/  @P0 STG.E desc[UR36][R6.64+0x360], R9 ;  /* 0x0003600906000986 */ /* 0x0001e2000c101924 */
[----:B------:R-:W-:Y:S02]  /*a160*/  F2FP.TF32.F32.PACK_B R141, R141 ;  /* 0x0000008dff8d723e */ /* 0x000fe400024050ff */
[----:B------:R-:W-:Y:S01]  /*a170*/  F2FP.TF32.F32.PACK_B R11, R11 ;  /* 0x0000000bff0b723e */ /* 0x000fe200024050ff */
[----:B------:R-:W-:Y:S01]  /*a180*/  @P4 STG.E desc[UR36][R6.64+0x364], R135 ;  /* 0x0003648706004986 */ /* 0x000fe2000c101924 */
[C---:B------:R-:W-:Y:S02]  /*a190*/  ISETP.GT.AND P4, PT, R3.reuse, 0xe8, PT ;  /* 0x000000e80300780c */ /* 0x040fe40003f84270 */
[----:B------:R-:W-:Y:S01]  /*a1a0*/  F2FP.TF32.F32.PACK_B R143, R143 ;  /* 0x0000008fff8f723e */ /* 0x000fe200024050ff */
[----:B------:R1:W-:Y:S01]  /*a1b0*/  @P5 STG.E desc[UR36][R4.64+0x380], R13 ;  /* 0x0003800d04005986 */ /* 0x0003e2000c101924 */
[----:B------:R-:W-:Y:S02]  /*a1c0*/  ISETP.GT.AND P5, PT, R3, 0xe9, PT ;  /* 0x000000e90300780c */ /* 0x000fe40003fa4270 */
[----:B------:R-:W-:Y:S01]  /*a1d0*/  F2FP.TF32.F32.PACK_B R145, R145 ;  /* 0x00000091ff91723e */ /* 0x000fe200024050ff */
[----:B------:R-:W-:Y:S01]  /*a1e0*/  @P3 STG.E desc[UR36][R4.64+0x384], R137 ;  /* 0x0003848904003986 */ /* 0x000fe2000c101924 */
[----:B------:R-:W-:Y:S01]  /*a1f0*/  ISETP.GT.AND P3, PT, R0, 0x8, P2 ;  /* 0x000000080000780c */ /* 0x000fe20001764270 */
[----:B0-----:R-:W-:Y:S01]  /*a200*/  FMUL R9, R138, R154 ;  /* 0x0000009a8a097220 */ /* 0x001fe20000400000 */
[----:B------:R-:W-:-:S02]  /*a210*/  ISETP.GT.AND P2, PT, R0, RZ, P4 ;  /* 0x000000ff0000720c */ /* 0x000fc40002744270 */
[C---:B------:R-:W-:Y:S02]  /*a220*/  ISETP.GT.AND P0, PT, R0.reuse, RZ, P5 ;  /* 0x000000ff0000720c */ /* 0x040fe40002f04270 */
[----:B------:R-:W-:Y:S01]  /*a230*/  ISETP.GT.AND P4, PT, R0, 0x8, P4 ;  /* 0x000000080000780c */ /* 0x000fe20002784270 */
[----:B-1----:R-:W-:Y:S01]  /*a240*/  FMUL R13, R142, R154 ;  /* 0x0000009a8e0d7220 */ /* 0x002fe20000400000 */
[----:B------:R-:W-:Y:S02]  /*a250*/  ISETP.GT.AND P5, PT, R0, 0x8, P5 ;  /* 0x000000080000780c */ /* 0x000fe40002fa4270 */
[----:B------:R-:W-:Y:S02]  /*a260*/  F2FP.TF32.F32.PACK_B R9, R9 ;  /* 0x00000009ff09723e */ /* 0x000fe400024050ff */
[----:B------:R-:W-:Y:S02]  /*a270*/  F2FP.TF32.F32.PACK_B R13, R13 ;  /* 0x0000000dff0d723e */ /* 0x000fe400024050ff */
[----:B------:R-:W-:Y:S01]  /*a280*/  F2FP.TF32.F32.PACK_B R147, R147 ;  /* 0x00000093ff93723e */ /* 0x000fe200024050ff */
[----:B------:R0:W-:Y:S01]  /*a290*/  @P1 STG.E desc[UR36][R6.64+0x380], R9 ;  /* 0x0003800906001986 */ /* 0x0001e2000c101924 */
[----:B------:R-:W-:-:S02]  /*a2a0*/  ISETP.GT.AND P1, PT, R3, 0xf8, PT ;  /* 0x000000f80300780c */ /* 0x000fc40003f24270 */
[----:B------:R-:W-:Y:S01]  /*a2b0*/  F2FP.TF32.F32.PACK_B R149, R149 ;  /* 0x00000095ff95723e */ /* 0x000fe200024050ff */
[----:B------:R-:W-:Y:S01]  /*a2c0*/  @P3 STG.E desc[UR36][R6.64+0x384], R139 ;  /* 0x0003848b06003986 */ /* 0x000fe2000c101924 */
[C---:B------:R-:W-:Y:S02]  /*a2d0*/  ISETP.GT.AND P3, PT, R3.reuse, 0xf0, PT ;  /* 0x000000f00300780c */ /* 0x040fe40003f64270 */
[----:B------:R-:W-:Y:S01]  /*a2e0*/  F2FP.TF32.F32.PACK_B R151, R151 ;  /* 0x00000097ff97723e */ /* 0x000fe200024050ff */
[----:B------:R1:W-:Y:S01]  /*a2f0*/  @P2 STG.E desc[UR36][R4.64+0x3a0], R11 ;  /* 0x0003a00b04002986 */ /* 0x0003e2000c101924 */
[----:B------:R-:W-:-:S03]  /*a300*/  ISETP.GT.AND P2, PT, R3, 0xf1, PT ;  /* 0x000000f10300780c */ /* 0x000fc60003f44270 */
[----:B------:R-:W-:Y:S01]  /*a310*/  @P0 STG.E desc[UR36][R4.64+0x3a4], R141 ;  /* 0x0003a48d04000986 */ /* 0x000fe2000c101924 */
[----:B------:R-:W-:Y:S01]  /*a320*/  ISETP.GT.AND P0, PT, R3, 0xf9, PT ;  /* 0x000000f90300780c */ /* 0x000fe20003f04270 */
[-C--:B------:R-:W-:Y:S01]  /*a330*/  FMUL R3, R144, R154.reuse ;  /* 0x0000009a90037220 */ /* 0x080fe20000400000 */
[-C--:B0-----:R-:W-:Y:S01]  /*a340*/  FMUL R9, R146, R154.reuse ;  /* 0x0000009a92097220 */ /* 0x081fe20000400000 */
[----:B------:R0:W-:Y:S01]  /*a350*/  @P4 STG.E desc[UR36][R6.64+0x3a0], R13 ;  /* 0x0003a00d06004986 */ /* 0x0001e2000c101924 */
[C---:B------:R-:W-:Y:S02]  /*a360*/  ISETP.GT.AND P4, PT, R0.reuse, RZ, P2 ;  /* 0x000000ff0000720c */ /* 0x040fe40001784270 */
[----:B------:R-:W-:Y:S01]  /*a370*/  F2FP.TF32.F32.PACK_B R3, R3 ;  /* 0x00000003ff03723e */ /* 0x000fe200024050ff */
[----:B------:R-:W-:Y:S01]  /*a380*/  @P5 STG.E desc[UR36][R6.64+0x3a4], R143 ;  /* 0x0003a48f06005986 */ /* 0x000fe2000c101924 */
[----:B------:R-:W-:Y:S01]  /*a390*/  ISETP.GT.AND P5, PT, R0, RZ, P3 ;  /* 0x000000ff0000720c */ /* 0x000fe20001fa4270 */
[----:B-1----:R-:W-:Y:S01]  /*a3a0*/  FMUL R11, R148, R154 ;  /* 0x0000009a940b7220 */ /* 0x002fe20000400000 */
[----:B------:R-:W-:-:S02]  /*a3b0*/  ISETP.GT.AND P3, PT, R0, 0x8, P3 ;  /* 0x000000080000780c */ /* 0x000fc40001f64270 */
[----:B------:R-:W-:Y:S02]  /*a3c0*/  ISETP.GT.AND P2, PT, R0, 0x8, P2 ;  /* 0x000000080000780c */ /* 0x000fe40001744270 */
[----:B------:R-:W-:Y:S01]  /*a3d0*/  F2FP.TF32.F32.PACK_B R9, R9 ;  /* 0x00000009ff09723e */ /* 0x000fe200024050ff */
[----:B0-----:R-:W-:Y:S01]  /*a3e0*/  FMUL R13, R150, R154 ;  /* 0x0000009a960d7220 */ /* 0x001fe20000400000 */
[----:B------:R-:W-:-:S04]  /*a3f0*/  F2FP.TF32.F32.PACK_B R11, R11 ;  /* 0x0000000bff0b723e */ /* 0x000fc800024050ff */
[----:B------:R-:W-:Y:S01]  /*a400*/  F2FP.TF32.F32.PACK_B R13, R13 ;  /* 0x0000000dff0d723e */ /* 0x000fe200024050ff */
[----:B------:R-:W-:Y:S01]  /*a410*/  @P5 STG.E desc[UR36][R4.64+0x3c0], R3 ;  /* 0x0003c00304005986 */ /* 0x000fe2000c101924 */
[C---:B------:R-:W-:Y:S02]  /*a420*/  ISETP.GT.AND P5, PT, R0.reuse, RZ, P1 ;  /* 0x000000ff0000720c */ /* 0x040fe40000fa4270 */
[C---:B------:R-:W-:Y:S01]  /*a430*/  ISETP.GT.AND P1, PT, R0.reuse, 0x8, P1 ;  /* 0x000000080000780c */ /* 0x040fe20000f24270 */
[----:B------:R-:W-:Y:S01]  /*a440*/  @P4 STG.E desc[UR36][R4.64+0x3c4], R145 ;  /* 0x0003c49104004986 */ /* 0x000fe2000c101924 */
[C---:B------:R-:W-:Y:S02]  /*a450*/  ISETP.GT.AND P4, PT, R0.reuse, RZ, P0 ;  /* 0x000000ff0000720c */ /* 0x040fe40000784270 */
[----:B------:R-:W-:Y:S01]  /*a460*/  ISETP.GT.AND P0, PT, R0, 0x8, P0 ;  /* 0x000000080000780c */ /* 0x000fe20000704270 */
[----:B------:R-:W-:Y:S04]  /*a470*/  @P3 STG.E desc[UR36][R6.64+0x3c0], R9 ;  /* 0x0003c00906003986 */ /* 0x000fe8000c101924 */
[----:B------:R-:W-:Y:S04]  /*a480*/  @P2 STG.E desc[UR36][R6.64+0x3c4], R147 ;  /* 0x0003c49306002986 */ /* 0x000fe8000c101924 */
[----:B------:R-:W-:Y:S04]  /*a490*/  @P5 STG.E desc[UR36][R4.64+0x3e0], R11 ;  /* 0x0003e00b04005986 */ /* 0x000fe8000c101924 */
[----:B------:R0:W-:Y:S02]  /*a4a0*/  @P4 STG.E desc[UR36][R4.64+0x3e4], R149 ;  /* 0x0003e49504004986 */ /* 0x0001e4000c101924 */
[----:B0-----:R-:W-:-:S02]  /*a4b0*/  @P1 IMAD.MOV.U32 R4, RZ, RZ, R6 ;  /* 0x000000ffff041224 */ /* 0x001fc400078e0006 */
[----:B------:R-:W-:-:S05]  /*a4c0*/  @P1 IMAD.MOV.U32 R5, RZ, RZ, R7 ;  /* 0x000000ffff051224 */ /* 0x000fca00078e0007 */
[----:B------:R0:W-:Y:S04]  /*a4d0*/  @P1 STG.E desc[UR36][R4.64+0x3e0], R13 ;  /* 0x0003e00d04001986 */ /* 0x0001e8000c101924 */
[----:B------:R0:W-:Y:S02]  /*a4e0*/  @P0 STG.E desc[UR36][R6.64+0x3e4], R151 ;  /* 0x0003e49706000986 */ /* 0x0001e4000c101924 */
.L_x_282:
[----:B------:R-:W-:Y:S05]  /*a4f0*/  BSYNC B0 ;  /* 0x0000000000007941 */ /* 0x000fea0003800000 */
.L_x_28:
[----:B------:R-:W-:Y:S01]  /*a500*/  ULDC UR4, c[0x0][0xc] ;  /* 0x0000030000047ab9 */ /* 0x000fe20000000800 */
[----:B------:R-:W-:Y:S01]  /*a510*/  ULDC UR5, c[0x0][0x10] ;  /* 0x0000040000057ab9 */ /* 0x000fe20000000800 */
[----:B0-----:R-:W0:Y:S01]  /*a520*/  LDC R3, c[0x0][0x14] ;  /* 0x00000500ff037b82 */ /* 0x001e220000000800 */
[----:B------:R-:W-:Y:S01]  /*a530*/  UIMAD.WIDE.U32 UR4, UR4, UR5, URZ ;  /* 0x00000005040472a5 */ /* 0x000fe2000f8e003f */
[----:B------:R-:W-:Y:S01]  /*a540*/  PRMT R0, RZ, 0x7610, R0 ;  /* 0x00007610ff007816 */ /* 0x000fe20000000000 */
[----:B-----5:R-:W-:Y:S02]  /*a550*/  IMAD.MOV.U32 R152, RZ, RZ, -0x1 ;  /* 0xffffffffff987424 */ /* 0x020fe400078e00ff */
[----:B------:R-:W-:Y:S02]  /*a560*/  IMAD.MOV.U32 R23, RZ, RZ, -0x1 ;  /* 0xffffffffff177424 */ /* 0x000fe400078e00ff */
[----:B0-----:R-:W-:-:S04]  /*a570*/  IMAD.WIDE.U32 R16, R3, UR4, R16 ;  /* 0x0000000403107c25 */ /* 0x001fc8000f8e0010 */
[----:B------:R-:W-:Y:S01]  /*a580*/  IMAD R3, R3, UR5, RZ ;  /* 0x0000000503037c24 */ /* 0x000fe2000f8e02ff */
[----:B------:R-:W-:Y:S02]  /*a590*/  ULDC.64 UR4, c[0x0][0x650] ;  /* 0x0001940000047ab9 */ /* 0x000fe40000000a00 */
[----:B------:R-:W-:Y:S01]  /*a5a0*/  ISETP.GE.U32.AND P0, PT, R16, UR4, PT ;  /* 0x0000000410007c0c */ /* 0x000fe2000bf06070 */
[----:B------:R-:W-:-:S05]  /*a5b0*/  IMAD.IADD R17, R17, 0x1, R3 ;  /* 0x0000000111117824 */ /* 0x000fca00078e0203 */
[----:B------:R-:W-:-:S13]  /*a5c0*/  ISETP.GE.U32.AND.EX P0, PT, R17, UR5, PT, P0 ;  /* 0x0000000511007c0c */ /* 0x000fda000bf06100 */
[----:B------:R-:W-:Y:S05]  /*a5d0*/  @P0 BRA `(.L_x_283) ;  /* 0x0000000400640947 */ /* 0x000fea0003800000 */
[----:B------:R-:W0:Y:S01]  /*a5e0*/  S2R R12, SR_CTAID.X ;  /* 0x00000000000c7919 */ /* 0x000e220000002500 */
[----:B----4-:R-:W4:Y:S01]  /*a5f0*/  LDC.64 R10, c[0x0][0x628] ;  /* 0x00018a00ff0a7b82 */ /* 0x010f220000000a00 */
[----:B------:R-:W-:Y:S01]  /*a600*/  ULDC UR4, c[0x0][0x150] ;  /* 0x0000540000047ab9 */ /* 0x000fe20000000800 */
[----:B-123--:R-:W-:Y:S01]  /*a610*/  IMAD.MOV.U32 R8, RZ, RZ, R16 ;  /* 0x000000ffff087224 */ /* 0x00efe200078e0010 */
[----:B------:R-:W1:Y:S01]  /*a620*/  S2R R24, SR_CTAID.Y ;  /* 0x0000000000187919 */ /* 0x000e620000002600 */
[----:B------:R-:W-:-:S04]  /*a630*/  IMAD.MOV.U32 R9, RZ, RZ, R17 ;  /* 0x000000ffff097224 */ /* 0x000fc800078e0011 */
[----:B------:R-:W2:Y:S08]  /*a640*/  LDC R21, c[0x0][0x144] ;  /* 0x00005100ff157b82 */ /* 0x000eb00000000800 */
[----:B------:R-:W3:Y:S08]  /*a650*/  LDC R0, c[0x0][0x630] ;  /* 0x00018c00ff007b82 */ /* 0x000ef00000000800 */
[----:B------:R-:W1:Y:S01]  /*a660*/  LDC.64 R14, c[0x0][0x620] ;  /* 0x00018800ff0e7b82 */ /* 0x000e620000000a00 */
[----:B----4-:R-:W-:-:S04]  /*a670*/  ISETP.NE.U32.AND P0, PT, R10, RZ, PT ;  /* 0x000000ff0a00720c */ /* 0x010fc80003f05070 */
[----:B------:R-:W-:Y:S02]  /*a680*/  ISETP.NE.AND.EX P0, PT, R11, RZ, PT, P0 ;  /* 0x000000ff0b00720c */ /* 0x000fe40003f05300 */
[----:B0-----:R-:W-:-:S05]  /*a690*/  I2FP.F32.U32 R3, R12 ;  /* 0x0000000c00037245 */ /* 0x001fca0000201000 */
[----:B------:R-:W-:-:S04]  /*a6a0*/  FMUL R3, R3, UR4 ;  /* 0x0000000403037c20 */ /* 0x000fc80008400000 */
[----:B------:R0:W4:Y:S02]  /*a6b0*/  F2I.U32.TRUNC.NTZ R20, R3 ;  /* 0x0000000300147305 */ /* 0x000124000020f000 */
[----:B--23--:R-:W-:Y:S05]  /*a6c0*/  @!P0 BRA `(.L_x_284) ;  /* 0x0000000000288947 */ /* 0x00cfea0003800000 */
[----:B0-----:R-:W0:Y:S02]  /*a6d0*/  LDC R3, c[0x0][0x634] ;  /* 0x00018d00ff037b82 */ /* 0x001e240000000800 */
        /* <DEDUP_REMOVED lines=9> */
.L_x_284:
[----:B------:R-:W2:Y:S01]  /*a770*/  LDC.64 R30, c[0x0][0x640] ;  /* 0x00019000ff1e7b82 */ /* 0x000ea20000000a00 */
[-CC-:B------:R-:W-:Y:S01]  /*a780*/  SHF.R.U64 R23, R8, R0.reuse, R9.reuse ;  /* 0x0000000008177219 */ /* 0x180fe20000001209 */
[----:B----4-:R-:W-:Y:S01]  /*a790*/  IMAD.MOV R20, RZ, RZ, -R20 ;  /* 0x000000ffff147224 */ /* 0x010fe200078e0a14 */
[----:B------:R-:W-:Y:S01]  /*a7a0*/  SHF.R.U32.HI R0, RZ, R0, R9 ;  /* 0x00000000ff007219 */ /* 0x000fe20000011609 */
[----:B------:R-:W-:Y:S01]  /*a7b0*/  ULDC UR4, c[0x0][0x154] ;  /* 0x0000550000047ab9 */ /* 0x000fe20000000800 */
[----:B0-----:R-:W-:Y:S01]  /*a7c0*/  IADD3 R3, P0, RZ, -R23, RZ ;  /* 0x80000017ff037210 */ /* 0x001fe20007f1e0ff */
[----:B------:R-:W-:Y:S02]  /*a7d0*/  IMAD R26, R21, R20, R12 ;  /* 0x00000014151a7224 */ /* 0x000fe400078e020c */
[----:B------:R-:W0:Y:S01]  /*a7e0*/  LDC R6, c[0x0][0x618] ;  /* 0x00018600ff067b82 */ /* 0x000e220000000800 */
[----:B------:R-:W-:Y:S02]  /*a7f0*/  IMAD.MOV.U32 R7, RZ, RZ, 0x1 ;  /* 0x00000001ff077424 */ /* 0x000fe400078e00ff */
[----:B------:R-:W-:-:S04]  /*a800*/  IMAD.X R5, RZ, RZ, ~R0, P0 ;  /* 0x000000ffff057224 */ /* 0x000fc800000e0e00 */
[-C--:B-1----:R-:W-:Y:S01]  /*a810*/  IMAD R0, R5, R14.reuse, RZ ;  /* 0x0000000e05007224 */ /* 0x082fe200078e02ff */
[----:B------:R-:W1:Y:S01]  /*a820*/  LDC R8, c[0x0][0x608] ;  /* 0x00018200ff087b82 */ /* 0x000e620000000800 */
[----:B------:R-:W-:-:S04]  /*a830*/  IMAD.WIDE.U32 R4, R3, R14, R16 ;  /* 0x0000000e03047225 */ /* 0x000fc800078e0010 */
[----:B------:R-:W-:Y:S01]  /*a840*/  IMAD R3, R3, R15, R0 ;  /* 0x0000000f03037224 */ /* 0x000fe200078e0200 */
[----:B------:R-:W-:Y:S02]  /*a850*/  I2FP.F32.U32 R0, R24 ;  /* 0x0000001800007245 */ /* 0x000fe40000201000 */
[----:B------:R-:W3:Y:S01]  /*a860*/  LDC R28, c[0x0][0x658] ;  /* 0x00019600ff1c7b82 */ /* 0x000ee20000000800 */
[----:B------:R-:W-:Y:S01]  /*a870*/  IMAD.IADD R3, R5, 0x1, R3 ;  /* 0x0000000105037824 */ /* 0x000fe200078e0203 */
[----:B--2---:R-:W-:Y:S01]  /*a880*/  ISETP.NE.U32.AND P0, PT, R30, RZ, PT ;  /* 0x000000ff1e00720c */ /* 0x004fe20003f05070 */
[----:B------:R-:W-:Y:S01]  /*a890*/  FMUL R0, R0, UR4 ;  /* 0x0000000400007c20 */ /* 0x000fe20008400000 */
[----:B------:R-:W-:Y:S02]  /*a8a0*/  IMAD.MOV.U32 R5, RZ, RZ, -0x1 ;  /* 0xffffffffff057424 */ /* 0x000fe400078e00ff */
[----:B------:R-:W-:Y:S01]  /*a8b0*/  ISETP.NE.AND.EX P0, PT, R31, RZ, PT, P0 ;  /* 0x000000ff1f00720c */ /* 0x000fe20003f05300 */
[----:B------:R2:W4:Y:S01]  /*a8c0*/  F2I.U32.TRUNC.NTZ R13, R0 ;  /* 0x00000000000d7305 */ /* 0x000522000020f000 */
[----:B------:R-:W2:Y:S01]  /*a8d0*/  LDC R15, c[0x0][0x148] ;  /* 0x00005200ff0f7b82 */ /* 0x000ea20000000800 */
[----:B0-----:R-:W-:-:S02]  /*a8e0*/  SHF.R.U64 R12, R4, R6, R3 ;  /* 0x00000006040c7219 */ /* 0x001fc40000001203 */
[----:B------:R-:W-:-:S05]  /*a8f0*/  SHF.R.U32.HI R3, RZ, R6, R3 ;  /* 0x00000006ff037219 */ /* 0x000fca0000011603 */
[----:B------:R-:W0:Y:S01]  /*a900*/  LDC R20, c[0x0][0x600] ;  /* 0x00018000ff147b82 */ /* 0x000e220000000800 */
[-CC-:B-1----:R-:W-:Y:S02]  /*a910*/  SHF.R.U64 R10, R12, R8.reuse, R3.reuse ;  /* 0x000000080c0a7219 */ /* 0x182fe40000001203 */
[----:B------:R-:W-:-:S05]  /*a920*/  SHF.R.U32.HI R3, RZ, R8, R3 ;  /* 0x00000008ff037219 */ /* 0x000fca0000011603 */
[----:B------:R-:W1:Y:S01]  /*a930*/  LDC R21, c[0x0][0x648] ;  /* 0x00019200ff157b82 */ /* 0x000e620000000800 */
[-C--:B---3--:R-:W-:Y:S02]  /*a940*/  SHF.L.U32 R4, R5, R28.reuse, RZ ;  /* 0x0000001c05047219 */ /* 0x088fe400000006ff */
[-CC-:B------:R-:W-:Y:S02]  /*a950*/  SHF.R.U64 R14, R10, R28.reuse, R3.reuse ;  /* 0x0000001c0a0e7219 */ /* 0x180fe40000001203 */
[----:B------:R-:W-:Y:S02]  /*a960*/  SHF.R.U32.HI R5, RZ, R28, R3 ;  /* 0x0000001cff057219 */ /* 0x000fe40000011603 */
[----:B------:R-:W-:Y:S01]  /*a970*/  LOP3.LUT R153, RZ, R4, RZ, 0x33, !PT ;  /* 0x00000004ff997212 */ /* 0x000fe200078e33ff */
[----:B------:R-:W3:Y:S01]  /*a980*/  LDC R25, c[0x0][0x638] ;  /* 0x00018e00ff197b82 */ /* 0x000ee20000000800 */
[----:B------:R-:W-:Y:S01]  /*a990*/  SHF.L.U32 R28, R7, R28, RZ ;  /* 0x0000001c071c7219 */ /* 0x000fe200000006ff */
[----:B------:R-:W-:-:S06]  /*a9a0*/  IMAD.MOV.U32 R4, RZ, RZ, R14 ;  /* 0x000000ffff047224 */ /* 0x000fcc00078e000e */
[----:B------:R-:W0:Y:S01]  /*a9b0*/  LDC R27, c[0x0][0x610] ;  /* 0x00018400ff1b7b82 */ /* 0x000e220000000800 */
[----:B----4-:R-:W-:Y:S05]  /*a9c0*/  @!P0 BRA `(.L_x_285) ;  /* 0x0000000000288947 */ /* 0x010fea0003800000 */
[----:B------:R-:W4:Y:S02]  /*a9d0*/  LDC R3, c[0x0][0x64c] ;  /* 0x00019300ff037b82 */ /* 0x000f240000000800 */
[----:B----4-:R-:W-:-:S05]  /*a9e0*/  IADD3 R3, P0, R14, R3, RZ ;  /* 0x000000030e037210 */ /* 0x010fca0007f1e0ff */
        /* <DEDUP_REMOVED lines=8> */
.L_x_285:
[----:B------:R-:W-:Y:S01]  /*aa70*/  ISETP.NE.AND P0, PT, R2, 0x1, PT ;  /* 0x000000010200780c */ /* 0x000fe20003f05270 */
[----:B------:R-:W-:Y:S01]  /*aa80*/  IMAD.MOV R13, RZ, RZ, -R13 ;  /* 0x000000ffff0d7224 */ /* 0x000fe200078e0a0d */
[----:B-12---:R-:W-:Y:S01]  /*aa90*/  SHF.R.U64 R0, R4, R21, R5 ;  /* 0x0000001504007219 */ /* 0x006fe20000001205 */
[----:B0-----:R-:W-:Y:S01]  /*aaa0*/  VIADD R5, R20, 0xffffffff ;  /* 0xffffffff14057836 */ /* 0x001fe20000000000 */
[----:B------:R-:W-:-:S03]  /*aab0*/  LOP3.LUT R153, R10, R153, RZ, 0xc0, !PT ;  /* 0x000000990a997212 */ /* 0x000fc600078ec0ff */
[----:B------:R-:W-:Y:S01]  /*aac0*/  IMAD.MOV R3, RZ, RZ, -R0 ;  /* 0x000000ffff037224 */ /* 0x000fe200078e0a00 */
[----:B------:R-:W-:Y:S01]  /*aad0*/  LOP3.LUT R5, R12, R5, RZ, 0xc0, !PT ;  /* 0x000000050c057212 */ /* 0x000fe200078ec0ff */
[----:B------:R-:W-:Y:S02]  /*aae0*/  IMAD R153, R28, R0, R153 ;  /* 0x000000001c997224 */ /* 0x000fe400078e0299 */
[----:B---3--:R-:W-:Y:S02]  /*aaf0*/  IMAD R0, R3, R25, R14 ;  /* 0x0000001903007224 */ /* 0x008fe400078e020e */
[----:B------:R-:W-:Y:S02]  /*ab00*/  @P0 IMAD R26, R15, R13, R24 ;  /* 0x0000000d0f1a0224 */ /* 0x000fe400078e0218 */
[----:B------:R-:W-:Y:S02]  /*ab10*/  IMAD R4, R0, R20, R5 ;  /* 0x0000001400047224 */ /* 0x000fe400078e0205 */
[----:B------:R-:W-:-:S02]  /*ab20*/  IMAD R153, R153, R27, R26 ;  /* 0x0000001b99997224 */ /* 0x000fc400078e021a */
[----:B------:R-:W-:-:S03]  /*ab30*/  IMAD.MOV.U32 R3, RZ, RZ, 0x1 ;  /* 0x00000001ff037424 */ /* 0x000fc600078e00ff */
[----:B------:R-:W-:Y:S02]  /*ab40*/  SEL R152, R4, R153, !P0 ;  /* 0x0000009904987207 */ /* 0x000fe40004000000 */
[----:B------:R-:W-:Y:S02]  /*ab50*/  PRMT R0, R3, 0x7610, R0 ;  /* 0x0000761003007816 */ /* 0x000fe40000000000 */
[----:B------:R-:W-:-:S07]  /*ab60*/  SEL R153, R153, R4, !P0 ;  /* 0x0000000499997207 */ /* 0x000fce0004000000 */
.L_x_283:
[----:B------:R-:W-:-:S13]  /*ab70*/  LOP3.LUT P0, RZ, R0, 0xff, RZ, 0xc0, !PT ;  /* 0x000000ff00ff7812 */ /* 0x000fda000780c0ff */
[----:B------:R-:W-:Y:S05]  /*ab80*/  @P0 BRA `(.L_x_286) ;  /* 0xffffff6000f80947 */ /* 0x000fea000383ffff */
[----:B------:R-:W-:Y:S05]  /*ab90*/  EXIT ;  /* 0x000000000000794d */ /* 0x000fea0003800000 */
.L_x_3:
[----:B0-----:R-:W-:Y:S01]  /*aba0*/  ULDC.64 UR4, c[0x0][0x650] ;  /* 0x0001940000047ab9 */ /* 0x001fe20000000a00 */
        /* <DEDUP_REMOVED lines=25> */
.L_x_288:
[--C-:B------:R-:W-:Y:S01]  /*ad40*/  SHF.R.U64 R12, R10, R14, R11.reuse ;  /* 0x0000000e0a0c7219 */ /* 0x100fe2000000120b */
[----:B------:R-:W0:Y:S01]  /*ad50*/  LDC R22, c[0x0][0x618] ;  /* 0x00018600ff167b82 */ /* 0x000e220000000800 */
[----:B------:R-:W-:Y:S01]  /*ad60*/  I2FP.F32.U32 R6, R4 ;  /* 0x0000000400067245 */ /* 0x000fe20000201000 */
[----:B------:R-:W-:Y:S01]  /*ad70*/  ULDC UR4, c[0x0][0x150] ;  /* 0x0000540000047ab9 */ /* 0x000fe20000000800 */
[----:B------:R-:W-:Y:S02]  /*ad80*/  SHF.R.U32.HI R5, RZ, R14, R11 ;  /* 0x0000000eff057219 */ /* 0x000fe4000001160b */
[----:B------:R-:W-:Y:S01]  /*ad90*/  IADD3 R9, P0, RZ, -R12, RZ ;  /* 0x8000000cff097210 */ /* 0x000fe20007f1e0ff */
[----:B------:R-:W-:Y:S01]  /*ada0*/  FMUL R11, R6, UR4 ;  /* 0x00000004060b7c20 */ /* 0x000fe20008400000 */
[----:B------:R-:W-:Y:S01]  /*adb0*/  ULDC UR4, c[0x0][0x154] ;  /* 0x0000550000047ab9 */ /* 0x000fe20000000800 */
[----:B------:R-:W1:Y:S02]  /*adc0*/  LDC.64 R24, c[0x0][0x640] ;  /* 0x00019000ff187b82 */ /* 0x000e640000000a00 */
[----:B------:R-:W-:-:S02]  /*add0*/  IMAD.X R5, RZ, RZ, ~R5, P0 ;  /* 0x000000ffff057224 */ /* 0x000fc400000e0e05 */
[----:B------:R-:W2:Y:S01]  /*ade0*/  F2I.U32.TRUNC.NTZ R11, R11 ;  /* 0x0000000b000b7305 */ /* 0x000ea2000020f000 */
[----:B------:R-:W-:-:S03]  /*adf0*/  IMAD.WIDE.U32 R6, R9, R20, R16 ;  /* 0x0000001409067225 */ /* 0x000fc600078e0010 */
[----:B------:R-:W3:Y:S01]  /*ae00*/  LDC R13, c[0x0][0x144] ;  /* 0x00005100ff0d7b82 */ /* 0x000ee20000000800 */
[----:B------:R-:W-:-:S04]  /*ae10*/  IMAD R8, R5, R20, RZ ;  /* 0x0000001405087224 */ /* 0x000fc800078e02ff */
[----:B------:R-:W-:Y:S02]  /*ae20*/  IMAD R5, R9, R21, R8 ;  /* 0x0000001509057224 */ /* 0x000fe400078e0208 */
[----:B------:R-:W-:Y:S01]  /*ae30*/  IMAD.MOV.U32 R8, RZ, RZ, -0x1 ;  /* 0xffffffffff087424 */ /* 0x000fe200078e00ff */
[----:B------:R-:W4:Y:S01]  /*ae40*/  LDC R14, c[0x0][0x608] ;  /* 0x00018200ff0e7b82 */ /* 0x000f220000000800 */
[----:B------:R-:W-:Y:S01]  /*ae50*/  IMAD.IADD R5, R7, 0x1, R5 ;  /* 0x0000000107057824 */ /* 0x000fe200078e0205 */
[----:B------:R-:W-:-:S04]  /*ae60*/  I2FP.F32.U32 R7, R3 ;  /* 0x0000000300077245 */ /* 0x000fc80000201000 */
[-C--:B0-----:R-:W-:Y:S01]  /*ae70*/  SHF.R.U64 R10, R6, R22.reuse, R5 ;  /* 0x00000016060a7219 */ /* 0x081fe20000001205 */
[----:B--2---:R-:W-:Y:S01]  /*ae80*/  IMAD.MOV R6, RZ, RZ, -R11 ;  /* 0x000000ffff067224 */ /* 0x004fe200078e0a0b */
[----:B------:R-:W0:Y:S01]  /*ae90*/  LDC R9, c[0x0][0x658] ;  /* 0x00019600ff097b82 */ /* 0x000e220000000800 */
[----:B-1----:R-:W-:Y:S01]  /*aea0*/  ISETP.NE.U32.AND P0, PT, R24, RZ, PT ;  /* 0x000000ff1800720c */ /* 0x002fe20003f05070 */
[----:B------:R-:W-:Y:S01]  /*aeb0*/  FMUL R7, R7, UR4 ;  /* 0x0000000407077c20 */ /* 0x000fe20008400000 */
[----:B------:R-:W-:Y:S02]  /*aec0*/  SHF.R.U32.HI R5, RZ, R22, R5 ;  /* 0x00000016ff057219 */ /* 0x000fe40000011605 */
[----:B------:R-:W-:-:S03]  /*aed0*/  ISETP.NE.AND.EX P0, PT, R25, RZ, PT, P0 ;  /* 0x000000ff1900720c */ /* 0x000fc60003f05300 */
[----:B------:R-:W1:Y:S01]  /*aee0*/  LDC R20, c[0x0][0x148] ;  /* 0x00005200ff147b82 */ /* 0x000e620000000800 */
[----:B---3--:R-:W-:Y:S02]  /*aef0*/  IMAD R23, R13, R6, R4 ;  /* 0x000000060d177224 */ /* 0x008fe400078e0204 */
[----:B------:R-:W-:-:S05]  /*af00*/  IMAD.MOV.U32 R6, RZ, RZ, 0x1 ;  /* 0x00000001ff067424 */ /* 0x000fca00078e00ff */
[----:B------:R-:W2:Y:S01]  /*af10*/  LDC R21, c[0x0][0x600] ;  /* 0x00018000ff157b82 */ /* 0x000ea20000000800 */
[-CC-:B----4-:R-:W-:Y:S02]  /*af20*/  SHF.R.U64 R13, R10, R14.reuse, R5.reuse ;  /* 0x0000000e0a0d7219 */ /* 0x190fe40000001205 */
[----:B------:R-:W-:Y:S02]  /*af30*/  SHF.R.U32.HI R4, RZ, R14, R5 ;  /* 0x0000000eff047219 */ /* 0x000fe40000011605 */
[----:B------:R3:W4:Y:S03]  /*af40*/  F2I.U32.TRUNC.NTZ R14, R7 ;  /* 0x00000007000e7305 */ /* 0x000726000020f000 */
[----:B------:R-:W1:Y:S01]  /*af50*/  LDC R26, c[0x0][0x648] ;  /* 0x00019200ff1a7b82 */ /* 0x000e620000000800 */
[-C--:B0-----:R-:W-:Y:S02]  /*af60*/  SHF.R.U64 R15, R13, R9.reuse, R4 ;  /* 0x000000090d0f7219 */ /* 0x081fe40000001204 */
[----:B------:R-:W-:-:S02]  /*af70*/  SHF.L.U32 R8, R8, R9, RZ ;  /* 0x0000000908087219 */ /* 0x000fc400000006ff */
[-C--:B------:R-:W-:Y:S01]  /*af80*/  SHF.R.U32.HI R5, RZ, R9.reuse, R4 ;  /* 0x00000009ff057219 */ /* 0x080fe20000011604 */
[----:B------:R-:W-:Y:S01]  /*af90*/  IMAD.MOV.U32 R4, RZ, RZ, R15 ;  /* 0x000000ffff047224 */ /* 0x000fe200078e000f */
[----:B------:R-:W-:Y:S01]  /*afa0*/  SHF.L.U32 R22, R6, R9, RZ ;  /* 0x0000000906167219 */ /* 0x000fe200000006ff */
[----:B------:R-:W0:Y:S01]  /*afb0*/  LDC R27, c[0x0][0x638] ;  /* 0x00018e00ff1b7b82 */ /* 0x000e220000000800 */
[----:B------:R-:W-:-:S07]  /*afc0*/  LOP3.LUT R28, RZ, R8, RZ, 0x33, !PT ;  /* 0x00000008ff1c7212 */ /* 0x000fce00078e33ff */
        /* <DEDUP_REMOVED lines=12> */
.L_x_289:
[----:B------:R-:W-:Y:S01]  /*b090*/  ISETP.NE.AND P0, PT, R2, 0x1, PT ;  /* 0x000000010200780c */ /* 0x000fe20003f05270 */
[----:B--2---:R-:W-:Y:S01]  /*b0a0*/  VIADD R7, R21, 0xffffffff ;  /* 0xffffffff15077836 */ /* 0x004fe20000000000 */
[----:B-1----:R-:W-:Y:S01]  /*b0b0*/  SHF.R.U64 R5, R4, R26, R5 ;  /* 0x0000001a04057219 */ /* 0x002fe20000001205 */
[----:B------:R-:W-:Y:S01]  /*b0c0*/  IMAD.MOV R14, RZ, RZ, -R14 ;  /* 0x000000ffff0e7224 */ /* 0x000fe200078e0a0e */
[----:B------:R-:W-:Y:S01]  /*b0d0*/  LOP3.LUT R4, R13, R28, RZ, 0xc0, !PT ;  /* 0x0000001c0d047212 */ /* 0x000fe200078ec0ff */
[----:B------:R-:W-:Y:S01]  /*b0e0*/  IMAD.MOV.U32 R8, RZ, RZ, R12 ;  /* 0x000000ffff087224 */ /* 0x000fe200078e000c */
[----:B------:R-:W-:Y:S01]  /*b0f0*/  LOP3.LUT R10, R10, R7, RZ, 0xc0, !PT ;  /* 0x000000070a0a7212 */ /* 0x000fe200078ec0ff */
[----:B------:R-:W-:Y:S02]  /*b100*/  IMAD.MOV R6, RZ, RZ, -R5 ;  /* 0x000000ffff067224 */ /* 0x000fe400078e0a05 */
[----:B------:R-:W-:-:S04]  /*b110*/  IMAD R4, R22, R5, R4 ;  /* 0x0000000516047224 */ /* 0x000fc800078e0204 */
[----:B------:R-:W-:Y:S02]  /*b120*/  @P0 IMAD R23, R20, R14, R3 ;  /* 0x0000000e14170224 */ /* 0x000fe400078e0203 */
[----:B0-----:R-:W-:Y:S02]  /*b130*/  IMAD R3, R6, R27, R15 ;  /* 0x0000001b06037224 */ /* 0x001fe400078e020f */
[----:B------:R-:W-:Y:S02]  /*b140*/  IMAD R7, R4, R29, R23 ;  /* 0x0000001d04077224 */ /* 0x000fe400078e0217 */
[----:B------:R-:W-:Y:S02]  /*b150*/  IMAD R4, R3, R21, R10 ;  /* 0x0000001503047224 */ /* 0x000fe400078e020a */
[----:B------:R-:W-:-:S03]  /*b160*/  IMAD.MOV.U32 R6, RZ, RZ, 0x1 ;  /* 0x00000001ff067424 */ /* 0x000fc600078e00ff */
[----:B------:R-:W-:Y:S02]  /*b170*/  SEL R9, R4, R7, !P0 ;  /* 0x0000000704097207 */ /* 0x000fe40004000000 */
[----:B------:R-:W-:-:S07]  /*b180*/  SEL R7, R7, R4, !P0 ;  /* 0x0000000407077207 */ /* 0x000fce0004000000 */
.L_x_287:
[----:B------:R-:W-:-:S08]  /*b190*/  NOP ;  /* 0x0000000000007918 */ /* 0x000fd00000000000 */
[----:B------:R-:W0:-:S00]  /*b1a0*/  USETMAXREG.DEALLOC.CTAPOOL 0x28 ;  /* 0x00000028000079c8 */ /* 0x000e0000080e0500 */
[----:B0-----:R-:W-:-:S13]  /*b1b0*/  ISETP.NE.AND P0, PT, R0, RZ, PT ;  /* 0x000000ff0000720c */ /* 0x001fda0003f05270 */
[----:B------:R-:W-:Y:S05]  /*b1c0*/  @P0 EXIT ;  /* 0x000000000000094d */ /* 0x000fea0003800000 */
[----:B------:R-:W-:Y:S01]  /*b1d0*/  LOP3.LUT P0, RZ, R6, 0xff, RZ, 0xc0, !PT ;  /* 0x000000ff06ff7812 */ /* 0x000fe2000780c0ff */
[----:B------:R-:W-:Y:S02]  /*b1e0*/  IMAD.MOV.U32 R0, RZ, RZ, 0x1 ;  /* 0x00000001ff007424 */ /* 0x000fe400078e00ff */
[----:B------:R-:W-:-:S10]  /*b1f0*/  IMAD.MOV.U32 R12, RZ, RZ, RZ ;  /* 0x000000ffff0c7224 */ /* 0x000fd400078e00ff */
[----:B------:R-:W-:Y:S05]  /*b200*/  @!P0 BRA `(.L_x_290) ;  /* 0x0000000c00bc8947 */ /* 0x000fea0003800000 */
[----:B------:R-:W0:Y:S01]  /*b210*/  LDC R0, c[0x0][0x28c] ;  /* 0x0000a300ff007b82 */ /* 0x000e220000000800 */
[----:B------:R-:W-:Y:S01]  /*b220*/  ULDC UR21, c[0x0][0x658] ;  /* 0x0001960000157ab9 */ /* 0x000fe20000000800 */
[----:B------:R-:W-:Y:S01]  /*b230*/  UMOV UR5, 0xffffffff ;  /* 0xffffffff00057882 */ /* 0x000fe20000000000 */
[----:B------:R-:W-:Y:S01]  /*b240*/  ULDC UR4, c[0x0][0xc] ;  /* 0x0000030000047ab9 */ /* 0x000fe20000000800 */
[----:B------:R-:W-:Y:S01]  /*b250*/  USHF.L.U32 UR29, UR5, UR21, URZ ;  /* 0x00000015051d7299 */ /* 0x000fe2000800063f */
[C---:B------:R-:W-:Y:S01]  /*b260*/  LOP3.LUT P2, RZ, R18.reuse, 0x7f, RZ, 0xc0, !PT ;  /* 0x0000007f12ff7812 */ /* 0x040fe2000784c0ff */
[----:B------:R-:W-:Y:S01]  /*b270*/  UMOV UR6, 0x1 ;  /* 0x0000000100067882 */ /* 0x000fe20000000000 */
[----:B------:R-:W-:Y:S01]  /*b280*/  ULDC UR5, c[0x0][0x10] ;  /* 0x0000040000057ab9 */ /* 0x000fe20000000800 */
[----:B------:R-:W-:Y:S01]  /*b290*/  LOP3.LUT P0, RZ, R18, 0x1f, RZ, 0xc0, !PT ;  /* 0x0000001f12ff7812 */ /* 0x000fe2000780c0ff */
[----:B------:R-:W-:Y:S01]  /*b2a0*/  UIMAD.WIDE.U32 UR4, UR4, UR5, URZ ;  /* 0x00000005040472a5 */ /* 0x000fe2000f8e003f */
[----:B------:R-:W-:Y:S01]  /*b2b0*/  BSSY B0, `(.L_x_290) ;  /* 0x00000e4000007945 */ /* 0x000fe20003800000 */
[----:B------:R-:W-:Y:S01]  /*b2c0*/  USHF.L.U32 UR21, UR6, UR21, URZ ;  /* 0x0000001506157299 */ /* 0x000fe2000800063f */
[----:B------:R-:W-:Y:S01]  /*b2d0*/  IMAD.MOV.U32 R13, RZ, RZ, 0x1 ;  /* 0x00000001ff0d7424 */ /* 0x000fe200078e00ff */
[----:B------:R-:W-:Y:S01]  /*b2e0*/  LOP3.LUT R11, R19, 0x2, RZ, 0xfc, !PT ;  /* 0x00000002130b7812 */ /* 0x000fe200078efcff */
[----:B------:R-:W-:Y:S01]  /*b2f0*/  ULDC UR6, c[0x0][0x14] ;  /* 0x0000050000067ab9 */ /* 0x000fe20000000800 */
[----:B------:R-:W-:Y:S01]  /*b300*/  PLOP3.LUT P0, PT, P0, P2, PT, 0x8a, 0x0 ;  /* 0x000000000000781c */ /* 0x000fe20000705172 */
[----:B------:R-:W-:Y:S01]  /*b310*/  UIMAD.WIDE.U32 UR14, UR4, UR6, URZ ;  /* 0x00000006040e72a5 */ /* 0x000fe2000f8e003f */
[----:B------:R-:W-:Y:S01]  /*b320*/  IMAD.MOV.U32 R12, RZ, RZ, RZ ;  /* 0x000000ffff0c7224 */ /* 0x000fe200078e00ff */
[----:B------:R-:W-:Y:S01]  /*b330*/  UIMAD UR37, UR5, UR6, URZ ;  /* 0x00000006052572a4 */ /* 0x000fe2000f8e023f */
[----:B------:R-:W-:Y:S01]  /*b340*/  ULDC UR13, c[0x0][0x600] ;  /* 0x00018000000d7ab9 */ /* 0x000fe20000000800 */
[----:B------:R-:W-:-:S02]  /*b350*/  ULOP3.LUT UR29, URZ, UR29, URZ, 0x33, !UPT ;  /* 0x0000001d3f1d7292 */ /* 0x000fc4000f8e333f */
[----:B------:R-:W-:Y:S01]  /*b360*/  UIADD3 UR13, UR13, -0x1, URZ ;  /* 0xffffffff0d0d7890 */ /* 0x000fe2000fffe03f */
[----:B0-----:R-:W-:Y:S01]  /*b370*/  VIADD R0, R0, 0x7f ;  /* 0x0000007f00007836 */ /* 0x001fe20000000000 */
[----:B------:R-:W-:Y:S01]  /*b380*/  UIADD3 UR37, UR15, UR37, URZ ;  /* 0x000000250f257290 */ /* 0x000fe2000fffe03f */
[----:B------:R-:W-:-:S03]  /*b390*/  ULDC.64 UR22, c[0x0][0x198] ;  /* 0x0000660000167ab9 */ /* 0x000fc60000000a00 */
[----:B------:R-:W-:-:S04]  /*b3a0*/  SHF.R.S32.HI R3, RZ, 0x1f, R0 ;  /* 0x0000001fff037819 */ /* 0x000fc80000011400 */
[----:B------:R-:W-:Y:S01]  /*b3b0*/  LEA.HI R3, R3, R0, RZ, 0x7 ;  /* 0x0000000003037211 */ /* 0x000fe200078f38ff */
[----:B------:R-:W-:-:S03]  /*b3c0*/  IMAD.MOV.U32 R0, RZ, RZ, 0x1 ;  /* 0x00000001ff007424 */ /* 0x000fc600078e00ff */
[----:B------:R-:W-:-:S05]  /*b3d0*/  SHF.R.S32.HI R3, RZ, 0x7, R3 ;  /* 0x00000007ff037819 */ /* 0x000fca0000011403 */
[----:B------:R-:W-:-:S07]  /*b3e0*/  VIADD R10, R3, 0x1 ;  /* 0x00000001030a7836 */ /* 0x000fce0000000000 */
.L_x_302:
[----:B------:R-:W-:-:S03]  /*b3f0*/  UMOV UR4, 0xffffffff ;  /* 0xffffffff00047882 */ /* 0x000fc60000000000 */
[----:B------:R-:W-:Y:S05]  /*b400*/  BRA.DIV UR4, `(.L_x_291) ;  /* 0x0000001204707947 */ /* 0x000fea000b800000 */
[----:B------:R-:W-:-:S13]  /*b410*/  ELECT P6, URZ, PT ;  /* 0x00000000003f782f */ /* 0x000fda00038c0000 */
.L_x_315:
[----:B------:R-:W0:Y:S01]  /*b420*/  LDC R4, c[0x0][0x28c] ;  /* 0x0000a300ff047b82 */ /* 0x000e220000000800 */
[----:B------:R-:W-:Y:S01]  /*b430*/  BSSY B1, `(.L_x_292) ;  /* 0x000005a000017945 */ /* 0x000fe20003800000 */
[----:B0-----:R-:W-:-:S13]  /*b440*/  ISETP.LT.OR P6, PT, R4, 0x1, !P6 ;  /* 0x000000010400780c */ /* 0x001fda00077c1670 */
[----:B------:R-:W-:Y:S05]  /*b450*/  @P6 BRA `(.L_x_293) ;  /* 0x00000004005c6947 */ /* 0x000fea0003800000 */
[----:B------:R-:W-:Y:S02]  /*b460*/  IMAD.SHL.U32 R15, R7, 0x80, RZ ;  /* 0x00000080070f7824 */ /* 0x000fe400078e00ff */
[----:B------:R-:W-:Y:S02]  /*b470*/  IMAD.SHL.U32 R18, R9, 0x100, RZ ;  /* 0x0000010009127824 */ /* 0x000fe400078e00ff */
[----:B------:R-:W-:Y:S02]  /*b480*/  IMAD.MOV.U32 R20, RZ, RZ, RZ ;  /* 0x000000ffff147224 */ /* 0x000fe400078e00ff */
[----:B------:R-:W-:Y:S02]  /*b490*/  IMAD.MOV.U32 R4, RZ, RZ, R10 ;  /* 0x000000ffff047224 */ /* 0x000fe400078e000a */
[----:B------:R-:W-:Y:S02]  /*b4a0*/  IMAD.MOV.U32 R5, RZ, RZ, R0 ;  /* 0x000000ffff057224 */ /* 0x000fe400078e0000 */
[----:B------:R-:W-:-:S07]  /*b4b0*/  IMAD.MOV.U32 R6, RZ, RZ, R12 ;  /* 0x000000ffff067224 */ /* 0x000fce00078e000c */
.L_x_297:
[----:B------:R-:W0:Y:S01]  /*b4c0*/  S2R R14, SR_CgaCtaId ;  /* 0x00000000000e7919 */ /* 0x000e220000008800 */
[----:B------:R-:W-:Y:S01]  /*b4d0*/  MOV R7, 0x400 ;  /* 0x0000040000077802 */ /* 0x000fe20000000f00 */
[----:B------:R-:W1:Y:S03]  /*b4e0*/  @!P2 LDC R9, c[0x0][0x500] ;  /* 0x00014000ff09ab82 */ /* 0x000e660000000800 */
[----:B0-----:R-:W-:Y:S02]  /*b4f0*/  LEA R21, R14, R7, 0x18 ;  /* 0x000000070e157211 */ /* 0x001fe400078ec0ff */
[----:B------:R-:W-:-:S03]  /*b500*/  SHF.L.U32 R7, R5, 0x1f, RZ ;  /* 0x0000001f05077819 */ /* 0x000fc600000006ff */
[----:B------:R-:W-:-:S04]  /*b510*/  IMAD R14, R6, 0x8, R21 ;  /* 0x00000008060e7824 */ /* 0x000fc800078e0215 */
[----:B------:R-:W0:Y:S02]  /*b520*/  SYNCS.PHASECHK.TRANS64.TRYWAIT P1, [R14+URZ+0x30], R7 ;  /* 0x000030070e0075a7 */ /* 0x000e24000802017f */
[----:B01----:R-:W-:Y:S05]  /*b530*/  @!P1 BRA `(.L_x_294) ;  /* 0x0000001000449947 */ /* 0x003fea0003800000 */
.L_x_316:
[----:B0-----:R-:W-:Y:S01]  /*b540*/  PRMT R7, R11, 0x9910, RZ ;  /* 0x000099100b077816 */ /* 0x001fe200000000ff */
[----:B------:R0:W-:Y:S03]  /*b550*/  @!P2 SYNCS.ARRIVE.TRANS64 RZ, [R14+URZ], R9 ;  /* 0x000000090effa9a7 */ /* 0x0001e6000800003f */
[----:B------:R-:W-:-:S13]  /*b560*/  ISETP.NE.AND P1, PT, R7, 0x2, PT ;  /* 0x000000020700780c */ /* 0x000fda0003f25270 */
[----:B0-----:R-:W-:Y:S05]  /*b570*/  @P1 BRA `(.L_x_295) ;  /* 0x0000000000041947 */ /* 0x001fea0003800000 */
[----:B------:R-:W-:Y:S01]  /*b580*/  BPT.TRAP 0x1 ;  /* 0x000000040000795c */ /* 0x000fe20000300000 */
.L_x_295:
[----:B------:R-:W-:Y:S05]  /*b590*/  @P0 BRA `(.L_x_296) ;  /* 0x0000000000040947 */ /* 0x000fea0003800000 */
[----:B------:R-:W-:Y:S01]  /*b5a0*/  BPT.TRAP 0x1 ;  /* 0x000000040000795c */ /* 0x000fe20000300000 */
.L_x_296:
[----:B------:R-:W-:Y:S01]  /*b5b0*/  R2UR UR56, R21 ;  /* 0x00000000153872ca */ /* 0x000fe200000e0000 */
[----:B------:R-:W-:Y:S01]  /*b5c0*/  IMAD R21, R6, 0x10000, R21 ;  /* 0x0001000006157824 */ /* 0x000fe200078e0215 */
[----:B------:R-:W-:Y:S01]  /*b5d0*/  R2UR UR10, R20 ;  /* 0x00000000140a72ca */ /* 0x000fe200000e0000 */
[----:B------:R-:W-:Y:S01]  /*b5e0*/  UIADD3 UR30, UP0, UR22, 0xf0, URZ ;  /* 0x000000f0161e7890 */ /* 0x000fe2000ff1e03f */
[----:B------:R-:W-:Y:S01]  /*b5f0*/  R2UR UR16, R6 ;  /* 0x00000000061072ca */ /* 0x000fe200000e0000 */
[----:B------:R-:W-:Y:S01]  /*b600*/  VIADD R4, R4, 0xffffffff ;  /* 0xffffffff04047836 */ /* 0x000fe20000000000 */
[----:B------:R-:W-:Y:S01]  /*b610*/  R2UR UR32, R21 ;  /* 0x00000000152072ca */ /* 0x000fe200000e0000 */
[----:B------:R-:W-:Y:S01]  /*b620*/  UIADD3.X UR31, URZ, UR23, URZ, UP0, !UPT ;  /* 0x000000173f1f7290 */ /* 0x000fe200087fe43f */
[----:B------:R-:W-:Y:S01]  /*b630*/  R2UR UR9, R14 ;  /* 0x000000000e0972ca */ /* 0x000fe200000e0000 */
[----:B------:R-:W-:Y:S01]  /*b640*/  UIADD3 UR6, UP1, UR22, 0x1f0, URZ ;  /* 0x000001f016067890 */ /* 0x000fe2000ff3e03f */
[----:B------:R-:W-:Y:S01]  /*b650*/  R2UR UR11, R15 ;  /* 0x000000000f0b72ca */ /* 0x000fe200000e0000 */
[----:B------:R-:W-:Y:S01]  /*b660*/  UMOV UR4, 0x0 ;  /* 0x0000000000047882 */ /* 0x000fe20000000000 */
[----:B------:R-:W-:Y:S01]  /*b670*/  R2UR UR12, R8 ;  /* 0x00000000080c72ca */ /* 0x000fe200000e0000 */
[----:B------:R-:W-:Y:S01]  /*b680*/  UIADD3 UR56, UR56, 0x60180, URZ ;  /* 0x0006018038387890 */ /* 0x000fe2000fffe03f */
[----:B------:R-:W-:Y:S01]  /*b690*/  R2UR UR59, R18 ;  /* 0x00000000123b72ca */ /* 0x000fe200000e0000 */
[----:B------:R-:W-:Y:S01]  /*b6a0*/  UIADD3 UR50, UR10, 0x20, URZ ;  /* 0x000000200a327890 */ /* 0x000fe2000fffe03f */
[----:B------:R-:W-:Y:S01]  /*b6b0*/  ISETP.GT.AND P3, PT, R4, 0x1, PT ;  /* 0x000000010400780c */ /* 0x000fe20003f64270 */
[----:B------:R-:W-:Y:S01]  /*b6c0*/  ULEA UR56, UR16, UR56, 0x11 ;  /* 0x0000003810387291 */ /* 0x000fe2000f8e883f */
[----:B------:R-:W-:Y:S01]  /*b6d0*/  VIADD R6, R6, 0x1 ;  /* 0x0000000106067836 */ /* 0x000fe20000000000 */
[----:B------:R-:W-:Y:S01]  /*b6e0*/  UIADD3 UR8, UR32, 0x180, URZ ;  /* 0x0000018020087890 */ /* 0x000fe2000fffe03f */
[----:B------:R-:W-:Y:S01]  /*b6f0*/  VIADD R20, R20, 0x80 ;  /* 0x0000008014147836 */ /* 0x000fe20000000000 */
[----:B------:R-:W-:-:S02]  /*b700*/  UIADD3 UR48, UR32, 0x4180, URZ ;  /* 0x0000418020307890 */ /* 0x000fc4000fffe03f */
[----:B------:R-:W-:Y:S01]  /*b710*/  UIADD3 UR42, UR10, 0x40, URZ ;  /* 0x000000400a2a7890 */ /* 0x000fe2000fffe03f */
[C---:B------:R-:W-:Y:S01]  /*b720*/  ISETP.NE.AND P1, PT, R6.reuse, 0x6, PT ;  /* 0x000000060600780c */ /* 0x040fe20003f25270 */
[----:B------:R-:W-:Y:S02]  /*b730*/  UIADD3 UR40, UR32, 0x8180, URZ ;  /* 0x0000818020287890 */ /* 0x000fe4000fffe03f */
[----:B------:R-:W-:Y:S01]  /*b740*/  UIADD3 UR34, UR10, 0x60, URZ ;  /* 0x000000600a227890 */ /* 0x000fe2000fffe03f */
[----:B------:R-:W-:Y:S01]  /*b750*/  SEL R14, RZ, 0x1, P1 ;  /* 0x00000001ff0e7807 */ /* 0x000fe20000800000 */
[----:B------:R-:W-:Y:S01]  /*b760*/  UIADD3 UR32, UR32, 0xc180, URZ ;  /* 0x0000c18020207890 */ /* 0x000fe2000fffe03f */
[----:B------:R-:W-:Y:S01]  /*b770*/  SEL R6, R6, RZ, P1 ;  /* 0x000000ff06067207 */ /* 0x000fe20000800000 */
[----:B------:R-:W-:Y:S01]  /*b780*/  UMOV UR5, 0x10000000 ;  /* 0x1000000000057882 */ /* 0x000fe20000000000 */
[----:B------:R-:W-:Y:S01]  /*b790*/  UIADD3.X UR7, URZ, UR23, URZ, UP1, !UPT ;  /* 0x000000173f077290 */ /* 0x000fe20008ffe43f */
[----:B------:R0:W-:Y:S01]  /*b7a0*/  UTMALDG.3D [UR8], [UR30], desc[UR4] ;  /* 0x000004081e0075b4 */ /* 0x0001e20008011000 */
[----:B------:R-:W-:Y:S01]  /*b7b0*/  UIADD3 UR24, UR56, 0x8000, URZ ;  /* 0x0000800038187890 */ /* 0x000fe2000fffe03f */
[----:B------:R-:W-:Y:S01]  /*b7c0*/  LOP3.LUT R5, R5, R14, RZ, 0x3c, !PT ;  /* 0x0000000e05057212 */ /* 0x000fe200078e3cff */
[----:B------:R-:W-:Y:S01]  /*b7d0*/  UIADD3 UR16, UR56, 0x10000, URZ ;  /* 0x0001000038107890 */ /* 0x000fe2000fffe03f */
[----:B------:R-:W-:Y:S01]  /*b7e0*/  UMOV UR49, UR9 ;  /* 0x0000000900317c82 */ /* 0x000fe20008000000 */
        /* <DEDUP_REMOVED lines=8> */
[----:B------:R1:W-:Y:S01]  /*b870*/  UTMALDG.3D [UR48], [UR30], desc[UR4] ;  /* 0x000004301e0075b4 */ /* 0x0003e20008011000 */
        /* <DEDUP_REMOVED lines=9> */
[----:B0-----:R-:W-:Y:S01]  /*b910*/  UIADD3 UR8, UR56, 0x18000, URZ ;  /* 0x0001800038087890 */ /* 0x001fe2000fffe03f */
[----:B------:R-:W-:Y:S01]  /*b920*/  UMOV UR19, UR59 ;  /* 0x0000003b00137c82 */ /* 0x000fe20008000000 */
[----:B------:R-:W-:Y:S01]  /*b930*/  UMOV UR20, UR12 ;  /* 0x0000000c00147c82 */ /* 0x000fe20008000000 */
[----:B------:R-:W-:Y:S01]  /*b940*/  UMOV UR18, UR42 ;  /* 0x0000002a00127c82 */ /* 0x000fe20008000000 */
[----:B------:R-:W-:Y:S01]  /*b950*/  UMOV UR11, UR59 ;  /* 0x0000003b000b7c82 */ /* 0x000fe20008000000 */
[----:B------:R1:W-:Y:S01]  /*b960*/  UTMALDG.3D [UR32], [UR30], desc[UR4] ;  /* 0x000004201e0075b4 */ /* 0x0003e20008011000 */
[----:B------:R-:W-:Y:S01]  /*b970*/  UMOV UR10, UR34 ;  /* 0x00000022000a7c82 */ /* 0x000fe20008000000 */
[----:B------:R1:W-:Y:S01]  /*b980*/  UTMALDG.3D [UR56], [UR6], desc[UR4] ;  /* 0x00000438060075b4 */ /* 0x0003e20008011000 */
[----:B------:R1:W-:Y:S01]  /*b990*/  UTMALDG.3D [UR24], [UR6], desc[UR4] ;  /* 0x00000418060075b4 */ /* 0x0003e20008011000 */
[----:B------:R1:W-:Y:S01]  /*b9a0*/  UTMALDG.3D [UR16], [UR6], desc[UR4] ;  /* 0x00000410060075b4 */ /* 0x0003e20008011000 */
[----:B------:R1:W-:Y:S02]  /*b9b0*/  UTMALDG.3D [UR8], [UR6], desc[UR4] ;  /* 0x00000408060075b4 */ /* 0x0003e40008011000 */
[----:B-1----:R-:W-:Y:S05]  /*b9c0*/  @P3 BRA `(.L_x_297) ;  /* 0xfffffff800bc3947 */ /* 0x002fea000383ffff */
.L_x_293:
[----:B------:R-:W-:Y:S05]  /*b9d0*/  BSYNC B1 ;  /* 0x0000000000017941 */ /* 0x000fea0003800000 */
.L_x_292:
[----:B------:R-:W-:Y:S01]  /*b9e0*/  LOP3.LUT P3, RZ, R13, 0xff, RZ, 0xc0, !PT ;  /* 0x000000ff0dff7812 */ /* 0x000fe2000786c0ff */
[----:B------:R-:W-:Y:S01]  /*b9f0*/  IMAD.IADD R12, R3, 0x1, R12 ;  /* 0x00000001030c7824 */ /* 0x000fe200078e020c */
[----:B------:R-:W-:Y:S01]  /*ba00*/  IADD3 R16, P4, R16, UR14, RZ ;  /* 0x0000000e10107c10 */ /* 0x000fe2000ff9e0ff */
[----:B------:R-:W-:Y:S01]  /*ba10*/  ULDC.64 UR4, c[0x0][0x650] ;  /* 0x0001940000047ab9 */ /* 0x000fe20000000a00 */
[----:B------:R-:W-:Y:S01]  /*ba20*/  BSSY B1, `(.L_x_298) ;  /* 0x000006a000017945 */ /* 0x000fe20003800000 */
[----:B------:R-:W-:Y:S01]  /*ba30*/  IMAD.MOV.U32 R9, RZ, RZ, -0x1 ;  /* 0xffffffffff097424 */ /* 0x000fe200078e00ff */
[----:B------:R-:W-:Y:S01]  /*ba40*/  ISETP.GT.U32.AND P1, PT, R12, 0x5, PT ;  /* 0x000000050c00780c */ /* 0x000fe20003f24070 */
[----:B------:R-:W-:Y:S01]  /*ba50*/  IMAD.MOV.U32 R8, RZ, RZ, -0x1 ;  /* 0xffffffffff087424 */ /* 0x000fe200078e00ff */
[----:B------:R-:W-:Y:S02]  /*ba60*/  IADD3.X R17, R17, UR37, RZ, P4, !PT ;  /* 0x0000002511117c10 */ /* 0x000fe4000a7fe4ff */
[----:B------:R-:W-:-:S02]  /*ba70*/  ISETP.LT.U32.AND P1, PT, R3, 0x6, P1 ;  /* 0x000000060300780c */ /* 0x000fc40000f21070 */
[----:B------:R-:W-:Y:S01]  /*ba80*/  PRMT R13, RZ, 0x7610, R13 ;  /* 0x00007610ff0d7816 */ /* 0x000fe2000000000d */
[----:B------:R-:W0:Y:S01]  /*ba90*/  @P3 S2R R5, SR_CgaCtaId ;  /* 0x0000000000053919 */ /* 0x000e220000008800 */
[----:B------:R-:W-:-:S04]  /*baa0*/  @P3 MOV R4, 0x400 ;  /* 0x0000040000043802 */ /* 0x000fc80000000f00 */
[----:B0-----:R-:W-:Y:S01]  /*bab0*/  @P3 LEA R6, R5, R4, 0x18 ;  /* 0x0000000405063211 */ /* 0x001fe200078ec0ff */
[----:B------:R-:W-:-:S03]  /*bac0*/  IMAD.WIDE.U32 R4, R12, -0x55555555, RZ ;  /* 0xaaaaaaab0c047825 */ /* 0x000fc600078e00ff */
[----:B------:R0:W-:Y:S01]  /*bad0*/  @P3 SYNCS.ARRIVE.TRANS64.A1T0 RZ, [R6+URZ+0x78], RZ ;  /* 0x000078ff06ff39a7 */ /* 0x0001e2000810003f */
[----:B------:R-:W-:Y:S02]  /*bae0*/  ISETP.GE.U32.AND P3, PT, R3, 0x6, PT ;  /* 0x000000060300780c */ /* 0x000fe40003f66070 */
[----:B------:R-:W-:Y:S02]  /*baf0*/  SHF.R.U32.HI R7, RZ, 0x2, R5 ;  /* 0x00000002ff077819 */ /* 0x000fe40000011605 */
[----:B------:R-:W-:Y:S02]  /*bb00*/  SEL R5, RZ, 0x1, !P1 ;  /* 0x00000001ff057807 */ /* 0x000fe40004800000 */
[----:B------:R-:W-:Y:S01]  /*bb10*/  ISETP.GE.U32.AND P1, PT, R16, UR4, PT ;  /* 0x0000000410007c0c */ /* 0x000fe2000bf26070 */
[----:B------:R-:W-:Y:S01]  /*bb20*/  IMAD R12, R7, -0x6, R12 ;  /* 0xfffffffa070c7824 */ /* 0x000fe200078e020c */
[----:B------:R-:W-:Y:S02]  /*bb30*/  LOP3.LUT R0, R0, R5, RZ, 0x3c, !PT ;  /* 0x0000000500007212 */ /* 0x000fe400078e3cff */
[----:B------:R-:W-:-:S02]  /*bb40*/  ISETP.GE.U32.AND.EX P1, PT, R17, UR5, PT, P1 ;  /* 0x0000000511007c0c */ /* 0x000fc4000bf26110 */
[----:B------:R-:W-:Y:S02]  /*bb50*/  PRMT R4, RZ, 0x7610, R4 ;  /* 0x00007610ff047816 */ /* 0x000fe40000000004 */
[----:B------:R-:W-:Y:S01]  /*bb60*/  @P3 LOP3.LUT R0, R0, 0x1, R7, 0x78, !PT ;  /* 0x0000000100003812 */ /* 0x000fe200078e7807 */
[----:B------:R-:W-:-:S08]  /*bb70*/  IMAD.MOV.U32 R7, RZ, RZ, -0x1 ;  /* 0xffffffffff077424 */ /* 0x000fd000078e00ff */
[----:B0-----:R-:W-:Y:S05]  /*bb80*/  @P1 BRA `(.L_x_299) ;  /* 0x00000004004c1947 */ /* 0x001fea0003800000 */
[----:B------:R-:W-:Y:S01]  /*bb90*/  ULDC.64 UR4, c[0x0][0x628] ;  /* 0x00018a0000047ab9 */ /* 0x000fe20000000a00 */
[----:B------:R-:W0:Y:S01]  /*bba0*/  S2R R15, SR_CTAID.X ;  /* 0x00000000000f7919 */ /* 0x000e220000002500 */
[----:B------:R-:W-:Y:S01]  /*bbb0*/  ISETP.NE.U32.AND P1, PT, RZ, UR4, PT ;  /* 0x00000004ff007c0c */ /* 0x000fe2000bf25070 */
[----:B------:R-:W-:Y:S01]  /*bbc0*/  ULDC UR7, c[0x0][0x630] ;  /* 0x00018c0000077ab9 */ /* 0x000fe20000000800 */
[----:B------:R-:W-:Y:S01]  /*bbd0*/  IMAD.MOV.U32 R4, RZ, RZ, R16 ;  /* 0x000000ffff047224 */ /* 0x000fe200078e0010 */
[----:B------:R-:W1:Y:S01]  /*bbe0*/  S2R R14, SR_CTAID.Y ;  /* 0x00000000000e7919 */ /* 0x000e620000002600 */
[----:B------:R-:W-:Y:S01]  /*bbf0*/  ISETP.NE.AND.EX P1, PT, RZ, UR5, PT, P1 ;  /* 0x00000005ff007c0c */ /* 0x000fe2000bf25310 */
[----:B------:R-:W-:-:S12]  /*bc00*/  IMAD.MOV.U32 R5, RZ, RZ, R17 ;  /* 0x000000ffff057224 */ /* 0x000fd800078e0011 */
[----:B------:R-:W-:Y:S05]  /*bc10*/  @!P1 BRA `(.L_x_300) ;  /* 0x0000000000289947 */ /* 0x000fea0003800000 */
[----:B------:R-:W-:Y:S02]  /*bc20*/  ULDC UR6, c[0x0][0x634] ;  /* 0x00018d0000067ab9 */ /* 0x000fe40000000800 */
[----:B------:R-:W-:-:S05]  /*bc30*/  IADD3 R9, P1, R16, UR6, RZ ;  /* 0x0000000610097c10 */ /* 0x000fca000ff3e0ff */
[----:B------:R-:W-:-:S04]  /*bc40*/  IMAD.X R21, RZ, RZ, R17, P1 ;  /* 0x000000ffff157224 */ /* 0x000fc800008e0611 */
[----:B------:R-:W-:-:S04]  /*bc50*/  IMAD.WIDE.U32 R6, R21, UR4, RZ ;  /* 0x0000000415067c25 */ /* 0x000fc8000f8e00ff */
[----:B------:R-:W-:-:S04]  /*bc60*/  IMAD.WIDE.U32 R6, P1, R9, UR5, R6 ;  /* 0x0000000509067c25 */ /* 0x000fc8000f820006 */
[----:B------:R-:W-:-:S04]  /*bc70*/  IMAD.WIDE.U32 R8, R9, UR4, RZ ;  /* 0x0000000409087c25 */ /* 0x000fc8000f8e00ff */
[----:B------:R-:W-:Y:S01]  /*bc80*/  IMAD.X R5, RZ, RZ, RZ, P1 ;  /* 0x000000ffff057224 */ /* 0x000fe200008e06ff */
[----:B------:R-:W-:Y:S01]  /*bc90*/  IADD3 RZ, P1, R9, R6, RZ ;  /* 0x0000000609ff7210 */ /* 0x000fe20007f3e0ff */
[----:B------:R-:W-:-:S04]  /*bca0*/  IMAD.MOV.U32 R4, RZ, RZ, R7 ;  /* 0x000000ffff047224 */ /* 0x000fc800078e0007 */
[----:B------:R-:W-:-:S08]  /*bcb0*/  IMAD.WIDE.U32.X R4, R21, UR5, R4, P1 ;  /* 0x0000000515047c25 */ /* 0x000fd000088e0404 */
.L_x_300:
[--C-:B------:R-:W-:Y:S01]  /*bcc0*/  SHF.R.U64 R8, R4, UR7, R5.reuse ;  /* 0x0000000704087c19 */ /* 0x100fe20008001205 */
[----:B------:R-:W-:Y:S01]  /*bcd0*/  ULDC.64 UR4, c[0x0][0x620] ;  /* 0x0001880000047ab9 */ /* 0x000fe20000000a00 */
[----:B------:R-:W-:Y:S01]  /*bce0*/  SHF.R.U32.HI R4, RZ, UR7, R5 ;  /* 0x00000007ff047c19 */ /* 0x000fe20008011605 */
[----:B------:R-:W2:Y:S01]  /*bcf0*/  LDC R24, c[0x0][0x144] ;  /* 0x00005100ff187b82 */ /* 0x000ea20000000800 */
[----:B------:R-:W-:Y:S01]  /*bd00*/  IADD3 R7, P1, RZ, -R8, RZ ;  /* 0x80000008ff077210 */ /* 0x000fe20007f3e0ff */
[----:B------:R-:W-:Y:S01]  /*bd10*/  ULDC.64 UR8, c[0x0][0x640] ;  /* 0x0001900000087ab9 */ /* 0x000fe20000000a00 */
[----:B0-----:R-:W-:Y:S01]  /*bd20*/  I2FP.F32.U32 R9, R15 ;  /* 0x0000000f00097245 */ /* 0x001fe20000201000 */
[----:B------:R-:W-:Y:S02]  /*bd30*/  ULDC UR6, c[0x0][0x608] ;  /* 0x0001820000067ab9 */ /* 0x000fe40000000800 */
[----:B------:R-:W-:Y:S01]  /*bd40*/  IMAD.X R4, RZ, RZ, ~R4, P1 ;  /* 0x000000ffff047224 */ /* 0x000fe200008e0e04 */
[----:B------:R-:W-:Y:S01]  /*bd50*/  ISETP.NE.U32.AND P1, PT, RZ, UR8, PT ;  /* 0x00000008ff007c0c */ /* 0x000fe2000bf25070 */
[----:B------:R-:W0:Y:S02]  /*bd60*/  LDC R21, c[0x0][0x148] ;  /* 0x00005200ff157b82 */ /* 0x000e240000000800 */
[----:B------:R-:W-:Y:S01]  /*bd70*/  IMAD R6, R4, UR4, RZ ;  /* 0x0000000404067c24 */ /* 0x000fe2000f8e02ff */
[----:B------:R-:W-:Y:S01]  /*bd80*/  ISETP.NE.AND.EX P1, PT, RZ, UR9, PT, P1 ;  /* 0x00000009ff007c0c */ /* 0x000fe2000bf25310 */
[----:B------:R-:W-:Y:S01]  /*bd90*/  IMAD.WIDE.U32 R4, R7, UR4, R16 ;  /* 0x0000000407047c25 */ /* 0x000fe2000f8e0010 */
[----:B------:R-:W-:-:S03]  /*bda0*/  ULDC UR4, c[0x0][0x150] ;  /* 0x0000540000047ab9 */ /* 0x000fc60000000800 */
[----:B------:R-:W-:Y:S02]  /*bdb0*/  IMAD R7, R7, UR5, R6 ;  /* 0x0000000507077c24 */ /* 0x000fe4000f8e0206 */
[----:B------:R-:W-:Y:S01]  /*bdc0*/  FMUL R6, R9, UR4 ;  /* 0x0000000409067c20 */ /* 0x000fe20008400000 */
[----:B------:R-:W-:Y:S01]  /*bdd0*/  ULDC UR4, c[0x0][0x618] ;  /* 0x0001860000047ab9 */ /* 0x000fe20000000800 */
[----:B------:R-:W-:Y:S01]  /*bde0*/  ULDC UR5, c[0x0][0x154] ;  /* 0x0000550000057ab9 */ /* 0x000fe20000000800 */
[----:B------:R-:W-:-:S03]  /*bdf0*/  IMAD.IADD R5, R5, 0x1, R7 ;  /* 0x0000000105057824 */ /* 0x000fc600078e0207 */
[----:B------:R-:W3:Y:S02]  /*be00*/  F2I.U32.TRUNC.NTZ R6, R6 ;  /* 0x0000000600067305 */ /* 0x000ee4000020f000 */
[----:B------:R-:W-:Y:S02]  /*be10*/  SHF.R.U64 R9, R4, UR4, R5 ;  /* 0x0000000404097c19 */ /* 0x000fe40008001205 */
[----:B-1----:R-:W-:-:S05]  /*be20*/  I2FP.F32.U32 R4, R14 ;  /* 0x0000000e00047245 */ /* 0x002fca0000201000 */
[----:B------:R-:W-:Y:S01]  /*be30*/  FMUL R22, R4, UR5 ;  /* 0x0000000504167c20 */ /* 0x000fe20008400000 */
[----:B------:R-:W-:Y:S01]  /*be40*/  SHF.R.U32.HI R4, RZ, UR4, R5 ;  /* 0x00000004ff047c19 */ /* 0x000fe20008011605 */
[----:B------:R-:W-:-:S03]  /*be50*/  ULDC UR4, c[0x0][0x658] ;  /* 0x0001960000047ab9 */ /* 0x000fc60000000800 */
[--C-:B------:R-:W-:Y:S01]  /*be60*/  SHF.R.U64 R20, R9, UR6, R4.reuse ;  /* 0x0000000609147c19 */ /* 0x100fe20008001204 */
[----:B------:R-:W1:Y:S01]  /*be70*/  F2I.U32.TRUNC.NTZ R22, R22 ;  /* 0x0000001600167305 */ /* 0x000e62000020f000 */
[----:B------:R-:W-:Y:S01]  /*be80*/  SHF.R.U32.HI R5, RZ, UR6, R4 ;  /* 0x00000006ff057c19 */ /* 0x000fe20008011604 */
[----:B---3--:R-:W-:-:S03]  /*be90*/  IMAD.MOV R6, RZ, RZ, -R6 ;  /* 0x000000ffff067224 */ /* 0x008fc600078e0a06 */
[----:B------:R-:W-:Y:S01]  /*bea0*/  SHF.R.U64 R18, R20, UR4, R5 ;  /* 0x0000000414127c19 */ /* 0x000fe20008001205 */
[----:B--2---:R-:W-:Y:S01]  /*beb0*/  IMAD R15, R24, R6, R15 ;  /* 0x00000006180f7224 */ /* 0x004fe200078e020f */
[----:B------:R-:W-:-:S03]  /*bec0*/  SHF.R.U32.HI R23, RZ, UR4, R5 ;  /* 0x00000004ff177c19 */ /* 0x000fc60008011605 */
[----:B------:R-:W-:Y:S02]  /*bed0*/  IMAD.MOV.U32 R4, RZ, RZ, R18 ;  /* 0x000000ffff047224 */ /* 0x000fe400078e0012 */
[----:B------:R-:W-:Y:S01]  /*bee0*/  IMAD.MOV.U32 R5, RZ, RZ, R23 ;  /* 0x000000ffff057224 */ /* 0x000fe200078e0017 */
[----:B-1----:R-:W-:Y:S06]  /*bef0*/  @!P1 BRA `(.L_x_301) ;  /* 0x0000000000289947 */ /* 0x002fec0003800000 */
[----:B------:R-:W-:Y:S02]  /*bf00*/  ULDC UR4, c[0x0][0x64c] ;  /* 0x0001930000047ab9 */ /* 0x000fe40000000800 */
[----:B------:R-:W-:-:S05]  /*bf10*/  IADD3 R5, P1, R18, UR4, RZ ;  /* 0x0000000412057c10 */ /* 0x000fca000ff3e0ff */
[----:B------:R-:W-:-:S04]  /*bf20*/  IMAD.X R23, RZ, RZ, R23, P1 ;  /* 0x000000ffff177224 */ /* 0x000fc800008e0617 */
[----:B------:R-:W-:-:S04]  /*bf30*/  IMAD.WIDE.U32 R6, R23, UR8, RZ ;  /* 0x0000000817067c25 */ /* 0x000fc8000f8e00ff */
[----:B------:R-:W-:-:S04]  /*bf40*/  IMAD.WIDE.U32 R6, P1, R5, UR9, R6 ;  /* 0x0000000905067c25 */ /* 0x000fc8000f820006 */
[----:B------:R-:W-:-:S04]  /*bf50*/  IMAD.WIDE.U32 R4, R5, UR8, RZ ;  /* 0x0000000805047c25 */ /* 0x000fc8000f8e00ff */
[----:B------:R-:W-:Y:S01]  /*bf60*/  IMAD.MOV.U32 R4, RZ, RZ, R7 ;  /* 0x000000ffff047224 */ /* 0x000fe200078e0007 */
[----:B------:R-:W-:Y:S01]  /*bf70*/  IADD3 RZ, P3, R5, R6, RZ ;  /* 0x0000000605ff7210 */ /* 0x000fe20007f7e0ff */
[----:B------:R-:W-:-:S04]  /*bf80*/  IMAD.X R5, RZ, RZ, RZ, P1 ;  /* 0x000000ffff057224 */ /* 0x000fc800008e06ff */
[----:B------:R-:W-:-:S08]  /*bf90*/  IMAD.WIDE.U32.X R4, R23, UR9, R4, P3 ;  /* 0x0000000917047c25 */ /* 0x000fd000098e0404 */
.L_x_301:
[----:B------:R-:W-:Y:S01]  /*bfa0*/  ISETP.NE.AND P1, PT, R2, 0x1, PT ;  /* 0x000000010200780c */ /* 0x000fe20003f25270 */
[----:B------:R-:W-:Y:S01]  /*bfb0*/  ULDC UR4, c[0x0][0x648] ;  /* 0x0001920000047ab9 */ /* 0x000fe20000000800 */
[----:B------:R-:W-:Y:S01]  /*bfc0*/  LOP3.LUT R20, R20, UR29, RZ, 0xc0, !PT ;  /* 0x0000001d14147c12 */ /* 0x000fe2000f8ec0ff */
[----:B------:R-:W-:Y:S01]  /*bfd0*/  IMAD.MOV R22, RZ, RZ, -R22 ;  /* 0x000000ffff167224 */ /* 0x000fe200078e0a16 */
[----:B------:R-:W-:Y:S01]  /*bfe0*/  SHF.R.U64 R5, R4, UR4, R5 ;  /* 0x0000000404057c19 */ /* 0x000fe20008001205 */
[----:B------:R-:W-:Y:S01]  /*bff0*/  ULDC UR4, c[0x0][0x638] ;  /* 0x00018e0000047ab9 */ /* 0x000fe20000000800 */
[----:B------:R-:W-:Y:S01]  /*c000*/  LOP3.LUT R9, R9, UR13, RZ, 0xc0, !PT ;  /* 0x0000000d09097c12 */ /* 0x000fe2000f8ec0ff */
[----:B------:R-:W-:Y:S01]  /*c010*/  ULDC UR5, c[0x0][0x610] ;  /* 0x0001840000057ab9 */ /* 0x000fe20000000800 */
[----:B------:R-:W-:Y:S02]  /*c020*/  IMAD.MOV.U32 R4, RZ, RZ, 0x1 ;  /* 0x00000001ff047424 */ /* 0x000fe400078e00ff */
[----:B------:R-:W-:-:S02]  /*c030*/  IMAD.MOV R7, RZ, RZ, -R5 ;  /* 0x000000ffff077224 */ /* 0x000fc400078e0a05 */
[----:B------:R-:W-:Y:S02]  /*c040*/  IMAD R20, R5, UR21, R20 ;  /* 0x0000001505147c24 */ /* 0x000fe4000f8e0214 */
[----:B0-----:R-:W-:Y:S02]  /*c050*/  @P1 IMAD R15, R21, R22, R14 ;  /* 0x00000016150f1224 */ /* 0x001fe400078e020e */
[----:B------:R-:W-:Y:S01]  /*c060*/  IMAD R18, R7, UR4, R18 ;  /* 0x0000000407127c24 */ /* 0x000fe2000f8e0212 */
[----:B------:R-:W-:Y:S01]  /*c070*/  ULDC UR4, c[0x0][0x600] ;  /* 0x0001800000047ab9 */ /* 0x000fe20000000800 */
[----:B------:R-:W-:Y:S02]  /*c080*/  IMAD R15, R20, UR5, R15 ;  /* 0x00000005140f7c24 */ /* 0x000fe4000f8e020f */
[----:B------:R-:W-:-:S05]  /*c090*/  IMAD R18, R18, UR4, R9 ;  /* 0x0000000412127c24 */ /* 0x000fca000f8e0209 */
[----:B------:R-:W-:Y:S02]  /*c0a0*/  SEL R9, R18, R15, !P1 ;  /* 0x0000000f12097207 */ /* 0x000fe40004800000 */
[----:B------:R-:W-:-:S07]  /*c0b0*/  SEL R7, R15, R18, !P1 ;  /* 0x000000120f077207 */ /* 0x000fce0004800000 */
.L_x_299:
[----:B------:R-:W-:Y:S05]  /*c0c0*/  BSYNC B1 ;  /* 0x0000000000017941 */ /* 0x000fea0003800000 */
.L_x_298:
[----:B------:R-:W-:-:S13]  /*c0d0*/  LOP3.LUT P1, RZ, R4, 0xff, RZ, 0xc0, !PT ;  /* 0x000000ff04ff7812 */ /* 0x000fda000782c0ff */
[----:B------:R-:W-:Y:S05]  /*c0e0*/  @P1 BRA `(.L_x_302) ;  /* 0xfffffff000c01947 */ /* 0x000fea000383ffff */
[----:B------:R-:W-:Y:S05]  /*c0f0*/  BSYNC B0 ;  /* 0x0000000000007941 */ /* 0x000fea0003800000 */
.L_x_290:
[----:B------:R-:W-:-:S03]  /*c100*/  UMOV UR4, 0xffffffff ;  /* 0xffffffff00047882 */ /* 0x000fc60000000000 */
[----:B------:R-:W-:Y:S05]  /*c110*/  BRA.DIV UR4, `(.L_x_303) ;  /* 0x0000000604607947 */ /* 0x000fea000b800000 */
[----:B------:R-:W-:-:S13]  /*c120*/  ELECT P6, URZ, PT ;  /* 0x00000000003f782f */ /* 0x000fda00038c0000 */
.L_x_319:
[----:B------:R-:W-:Y:S04]  /*c130*/  BSSY B0, `(.L_x_304) ;  /* 0x000003d000007945 */ /* 0x000fe80003800000 */
[----:B------:R-:W-:Y:S05]  /*c140*/  @!P6 BRA `(.L_x_305) ;  /* 0x0000000000ece947 */ /* 0x000fea0003800000 */
[----:B------:R-:W-:-:S04]  /*c150*/  LOP3.LUT R19, R19, 0x2, RZ, 0xfc, !PT ;  /* 0x0000000213137812 */ /* 0x000fc800078efcff */
[----:B------:R-:W-:-:S13]  /*c160*/  ISETP.NE.AND P0, PT, R19, 0x3, PT ;  /* 0x000000031300780c */ /* 0x000fda0003f05270 */
[----:B------:R-:W-:Y:S05]  /*c170*/  @!P0 BRA `(.L_x_306) ;  /* 0x0000000000048947 */ /* 0x000fea0003800000 */
[----:B------:R-:W-:Y:S01]  /*c180*/  BPT.TRAP 0x1 ;  /* 0x000000040000795c */ /* 0x000fe20000300000 */
.L_x_306:
[----:B------:R-:W0:Y:S01]  /*c190*/  S2R R3, SR_CgaCtaId ;  /* 0x0000000000037919 */ /* 0x000e220000008800 */
[----:B------:R-:W-:-:S04]  /*c1a0*/  MOV R2, 0x400 ;  /* 0x0000040000027802 */ /* 0x000fc80000000f00 */
[----:B0-----:R-:W-:Y:S02]  /*c1b0*/  LEA R3, R3, R2, 0x18 ;  /* 0x0000000203037211 */ /* 0x001fe400078ec0ff */
[----:B------:R-:W-:-:S03]  /*c1c0*/  SHF.L.U32 R2, R0, 0x1f, RZ ;  /* 0x0000001f00027819 */ /* 0x000fc600000006ff */
[----:B------:R-:W-:-:S04]  /*c1d0*/  VIADD R3, R3, 0x30 ;  /* 0x0000003003037836 */ /* 0x000fc80000000000 */
[C---:B------:R-:W-:Y:S02]  /*c1e0*/  IMAD R7, R12.reuse, 0x8, R3 ;  /* 0x000000080c077824 */ /* 0x040fe400078e0203 */
[----:B------:R-:W-:Y:S02]  /*c1f0*/  VIADD R12, R12, 0x1 ;  /* 0x000000010c0c7836 */ /* 0x000fe40000000000 */
[----:B------:R-:W0:Y:S03]  /*c200*/  SYNCS.PHASECHK.TRANS64.TRYWAIT P0, [R7+URZ], R2 ;  /* 0x00000002070075a7 */ /* 0x000e26000800017f */
[----:B------:R-:W-:-:S04]  /*c210*/  ISETP.NE.AND P1, PT, R12, 0x6, PT ;  /* 0x000000060c00780c */ /* 0x000fc80003f25270 */
[----:B------:R-:W-:Y:S02]  /*c220*/  SEL R5, RZ, 0x1, P1 ;  /* 0x00000001ff057807 */ /* 0x000fe40000800000 */
[----:B------:R-:W-:Y:S02]  /*c230*/  SEL R12, R12, RZ, P1 ;  /* 0x000000ff0c0c7207 */ /* 0x000fe40000800000 */
[----:B------:R-:W-:-:S03]  /*c240*/  LOP3.LUT R5, R0, R5, RZ, 0x3c, !PT ;  /* 0x0000000500057212 */ /* 0x000fc600078e3cff */
[----:B------:R-:W-:Y:S01]  /*c250*/  IMAD R9, R12, 0x8, R3 ;  /* 0x000000080c097824 */ /* 0x000fe200078e0203 */
[----:B------:R-:W-:Y:S01]  /*c260*/  SHF.L.U32 R4, R5, 0x1f, RZ ;  /* 0x0000001f05047819 */ /* 0x000fe200000006ff */
[----:B0-----:R-:W-:Y:S06]  /*c270*/  @!P0 BRA `(.L_x_307) ;  /* 0x0000000400288947 */ /* 0x001fec0003800000 */
.L_x_320:
[----:B------:R-:W1:Y:S01]  /*c280*/  SYNCS.PHASECHK.TRANS64.TRYWAIT P0, [R9+URZ], R4 ;  /* 0x00000004090075a7 */ /* 0x000e62000800017f */
[----:B------:R-:W-:-:S05]  /*c290*/  VIADD R0, R12, 0x1 ;  /* 0x000000010c007836 */ /* 0x000fca0000000000 */
[----:B------:R-:W-:-:S04]  /*c2a0*/  ISETP.NE.AND P1, PT, R0, 0x6, PT ;  /* 0x000000060000780c */ /* 0x000fc80003f25270 */
[----:B0-----:R-:W-:Y:S02]  /*c2b0*/  SEL R2, RZ, 0x1, P1 ;  /* 0x00000001ff027807 */ /* 0x001fe40000800000 */
[----:B------:R-:W-:Y:S02]  /*c2c0*/  SEL R0, R0, RZ, P1 ;  /* 0x000000ff00007207 */ /* 0x000fe40000800000 */
[----:B------:R-:W-:-:S03]  /*c2d0*/  LOP3.LUT R7, R5, R2, RZ, 0x3c, !PT ;  /* 0x0000000205077212 */ /* 0x000fc600078e3cff */
[----:B------:R-:W-:Y:S01]  /*c2e0*/  IMAD R6, R0, 0x8, R3 ;  /* 0x0000000800067824 */ /* 0x000fe200078e0203 */
[----:B------:R-:W-:Y:S01]  /*c2f0*/  SHF.L.U32 R5, R7, 0x1f, RZ ;  /* 0x0000001f07057819 */ /* 0x000fe200000006ff */
[----:B-1----:R-:W-:Y:S06]  /*c300*/  @!P0 BRA `(.L_x_308) ;  /* 0x0000000400188947 */ /* 0x002fec0003800000 */
.L_x_321:
[----:B------:R-:W1:Y:S01]  /*c310*/  SYNCS.PHASECHK.TRANS64.TRYWAIT P0, [R6+URZ], R5 ;  /* 0x00000005060075a7 */ /* 0x000e62000800017f */
[----:B------:R-:W-:-:S05]  /*c320*/  VIADD R0, R0, 0x1 ;  /* 0x0000000100007836 */ /* 0x000fca0000000000 */
[----:B------:R-:W-:-:S04]  /*c330*/  ISETP.NE.AND P1, PT, R0, 0x6, PT ;  /* 0x000000060000780c */ /* 0x000fc80003f25270 */
[----:B------:R-:W-:Y:S02]  /*c340*/  SEL R2, RZ, 0x1, P1 ;  /* 0x00000001ff027807 */ /* 0x000fe40000800000 */
[----:B------:R-:W-:Y:S02]  /*c350*/  SEL R0, R0, RZ, P1 ;  /* 0x000000ff00007207 */ /* 0x000fe40000800000 */
[----:B------:R-:W-:-:S03]  /*c360*/  LOP3.LUT R7, R7, R2, RZ, 0x3c, !PT ;  /* 0x0000000207077212 */ /* 0x000fc600078e3cff */
[----:B0-----:R-:W-:Y:S01]  /*c370*/  IMAD R9, R0, 0x8, R3 ;  /* 0x0000000800097824 */ /* 0x001fe200078e0203 */
[----:B------:R-:W-:Y:S01]  /*c380*/  SHF.L.U32 R4, R7, 0x1f, RZ ;  /* 0x0000001f07047819 */ /* 0x000fe200000006ff */
[----:B-1----:R-:W-:Y:S06]  /*c390*/  @!P0 BRA `(.L_x_309) ;  /* 0x0000000400088947 */ /* 0x002fec0003800000 */
.L_x_322:
        /* <DEDUP_REMOVED lines=9> */
.L_x_323:
[----:B------:R-:W1:Y:S01]  /*c430*/  SYNCS.PHASECHK.TRANS64.TRYWAIT P0, [R6+URZ], R5 ;  /* 0x00000005060075a7 */ /* 0x000e62000800017f */
[----:B------:R-:W-:-:S05]  /*c440*/  VIADD R0, R0, 0x1 ;  /* 0x0000000100007836 */ /* 0x000fca0000000000 */
[----:B------:R-:W-:-:S04]  /*c450*/  ISETP.NE.AND P1, PT, R0, 0x6, PT ;  /* 0x000000060000780c */ /* 0x000fc80003f25270 */
[----:B------:R-:W-:Y:S02]  /*c460*/  SEL R2, RZ, 0x1, P1 ;  /* 0x00000001ff027807 */ /* 0x000fe40000800000 */
[----:B------:R-:W-:Y:S02]  /*c470*/  SEL R0, R0, RZ, P1 ;  /* 0x000000ff00007207 */ /* 0x000fe40000800000 */
[----:B------:R-:W-:Y:S01]  /*c480*/  LOP3.LUT R2, R7, R2, RZ, 0x3c, !PT ;  /* 0x0000000207027212 */ /* 0x000fe200078e3cff */
[----:B-1----:R-:W-:Y:S06]  /*c490*/  @!P0 BRA `(.L_x_311) ;  /* 0x0000000000f08947 */ /* 0x002fec0003800000 */
.L_x_324:
[----:B------:R-:W-:Y:S01]  /*c4a0*/  IMAD R3, R0, 0x8, R3 ;  /* 0x0000000800037824 */ /* 0x000fe200078e0203 */
[----:B------:R-:W-:-:S07]  /*c4b0*/  SHF.L.U32 R0, R2, 0x1f, RZ ;  /* 0x0000001f02007819 */ /* 0x000fce00000006ff */
.L_x_312:
[----:B--2---:R2:W3:Y:S02]  /*c4c0*/  SYNCS.PHASECHK.TRANS64.TRYWAIT P0, [R3+URZ], R0 ;  /* 0x00000000030075a7 */ /* 0x0044e4000800017f */
[----:B---3--:R-:W-:Y:S05]  /*c4d0*/  @!P0 NANOSLEEP.SYNCS 0x989680 ;  /* 0x009896800000895d */ /* 0x008fea0003900000 */
[----:B------:R-:W3:Y:S02]  /*c4e0*/  @!P0 SYNCS.PHASECHK.TRANS64 P0, [R3+URZ], R0 ;  /* 0x00000000030085a7 */ /* 0x000ee4000800007f */
[----:B---3--:R-:W-:Y:S05]  /*c4f0*/  @!P0 BRA `(.L_x_312) ;  /* 0xfffffffc00f08947 */ /* 0x008fea000383ffff */
.L_x_305:
[----:B------:R-:W-:Y:S05]  /*c500*/  BSYNC B0 ;  /* 0x0000000000007941 */ /* 0x000fea0003800000 */
.L_x_304:
[----:B------:R-:W-:Y:S05]  /*c510*/  EXIT ;  /* 0x000000000000794d */ /* 0x000fea0003800000 */
.L_x_17:
[----:B---3--:R3:W4:Y:S02]  /*c520*/  SYNCS.PHASECHK.TRANS64.TRYWAIT P1, [R3+URZ], R0 ;  /* 0x00000000030075a7 */ /* 0x008724000802017f */
[----:B----4-:R-:W-:Y:S05]  /*c530*/  @!P1 NANOSLEEP.SYNCS 0x989680 ;  /* 0x009896800000995d */ /* 0x010fea0003900000 */
[----:B------:R-:W4:Y:S02]  /*c540*/  @!P1 SYNCS.PHASECHK.TRANS64 P1, [R3+URZ], R0 ;  /* 0x00000000030095a7 */ /* 0x000f24000802007f */
[----:B----4-:R-:W-:Y:S05]  /*c550*/  @!P1 BRA `(.L_x_17) ;  /* 0xfffffffc00f09947 */ /* 0x010fea000383ffff */
[----:B------:R-:W-:Y:S05]  /*c560*/  BRA `(.L_x_16) ;  /* 0xffffff4c00387947 */ /* 0x000fea000383ffff */
.L_x_22:
[----:B-1----:R-:W-:-:S04]  /*c570*/  IMAD.U32 R4, RZ, RZ, UR9 ;  /* 0x00000009ff047e24 */ /* 0x002fc8000f8e00ff */
[----:B------:R1:W2:Y:S03]  /*c580*/  SYNCS.PHASECHK.TRANS64.TRYWAIT P1, [R4+URZ], R3 ;  /* 0x00000003040075a7 */ /* 0x0002a6000802017f */
[----:B--2---:R-:W-:Y:S05]  /*c590*/  @!P1 NANOSLEEP.SYNCS 0x989680 ;  /* 0x009896800000995d */ /* 0x004fea0003900000 */
[----:B------:R-:W2:Y:S02]  /*c5a0*/  @!P1 SYNCS.PHASECHK.TRANS64 P1, [R4+URZ], R3 ;  /* 0x00000003040095a7 */ /* 0x000ea4000802007f */
[----:B--2---:R-:W-:Y:S05]  /*c5b0*/  @!P1 BRA `(.L_x_22) ;  /* 0xfffffffc00ec9947 */ /* 0x004fea000383ffff */
[----:B------:R-:W-:Y:S05]  /*c5c0*/  BRA `(.L_x_21) ;  /* 0xffffff5400a07947 */ /* 0x000fea000383ffff */
.L_x_291:
[----:B------:R-:W-:Y:S01]  /*c5d0*/  BSSY B1, `(.L_x_313) ;  /* 0x0000006000017945 */ /* 0x000fe20003800000 */
[----:B------:R-:W-:-:S07]  /*c5e0*/  IMAD.MOV.U32 R15, RZ, RZ, -0x1 ;  /* 0xffffffffff0f7424 */ /* 0x000fce00078e00ff */
[----:B------:R-:W-:Y:S05]  /*c5f0*/  WARPSYNC.COLLECTIVE R15, `(.L_x_314) ;  /* 0x000000000f0c7348 */ /* 0x000fea0003c00000 */
[----:B------:R-:W-:Y:S02]  /*c600*/  ELECT P6, UR62, PT ;  /* 0x00000000003e782f */ /* 0x000fe400038c0000 */
[----:B------:R-:W-:Y:S01]  /*c610*/  MOV R14, UR62 ;  /* 0x0000003e000e7c02 */ /* 0x000fe20008000f00 */
[----:B------:R-:W-:Y:S10]  /*c620*/  ENDCOLLECTIVE ;  /* 0x000000000000791b */ /* 0x000ff40003800000 */
.L_x_314:
[----:B------:R-:W-:Y:S05]  /*c630*/  BSYNC B1 ;  /* 0x0000000000017941 */ /* 0x000fea0003800000 */
.L_x_313:
[----:B------:R-:W-:Y:S05]  /*c640*/  BRA `(.L_x_315) ;  /* 0xffffffec00747947 */ /* 0x000fea000383ffff */
.L_x_294:
[----:B0-----:R0:W1:Y:S02]  /*c650*/  SYNCS.PHASECHK.TRANS64.TRYWAIT P1, [R14+URZ+0x30], R7 ;  /* 0x000030070e0075a7 */ /* 0x001064000802017f */
[----:B-1----:R-:W-:Y:S05]  /*c660*/  @!P1 NANOSLEEP.SYNCS 0x989680 ;  /* 0x009896800000995d */ /* 0x002fea0003900000 */
[----:B------:R-:W1:Y:S02]  /*c670*/  @!P1 SYNCS.PHASECHK.TRANS64 P1, [R14+URZ+0x30], R7 ;  /* 0x000030070e0095a7 */ /* 0x000e64000802007f */
[----:B-1----:R-:W-:Y:S05]  /*c680*/  @!P1 BRA `(.L_x_294) ;  /* 0xfffffffc00f09947 */ /* 0x002fea000383ffff */
[----:B------:R-:W-:Y:S05]  /*c690*/  BRA `(.L_x_316) ;  /* 0xffffffec00a87947 */ /* 0x000fea000383ffff */
.L_x_303:
[----:B------:R-:W-:Y:S01]  /*c6a0*/  BSSY B0, `(.L_x_317) ;  /* 0x0000006000007945 */ /* 0x000fe20003800000 */
[----:B------:R-:W-:-:S07]  /*c6b0*/  IMAD.MOV.U32 R15, RZ, RZ, -0x1 ;  /* 0xffffffffff0f7424 */ /* 0x000fce00078e00ff */
[----:B------:R-:W-:Y:S05]  /*c6c0*/  WARPSYNC.COLLECTIVE R15, `(.L_x_318) ;  /* 0x000000000f0c7348 */ /* 0x000fea0003c00000 */
[----:B------:R-:W-:Y:S02]  /*c6d0*/  ELECT P6, UR62, PT ;  /* 0x00000000003e782f */ /* 0x000fe400038c0000 */
[----:B------:R-:W-:Y:S01]  /*c6e0*/  MOV R14, UR62 ;  /* 0x0000003e000e7c02 */ /* 0x000fe20008000f00 */
[----:B------:R-:W-:Y:S10]  /*c6f0*/  ENDCOLLECTIVE ;  /* 0x000000000000791b */ /* 0x000ff40003800000 */
.L_x_318:
[----:B------:R-:W-:Y:S05]  /*c700*/  BSYNC B0 ;  /* 0x0000000000007941 */ /* 0x000fea0003800000 */
.L_x_317:
[----:B------:R-:W-:Y:S05]  /*c710*/  BRA `(.L_x_319) ;  /* 0xfffffff800847947 */ /* 0x000fea000383ffff */
.L_x_307:
[----:B0-----:R0:W1:Y:S02]  /*c720*/  SYNCS.PHASECHK.TRANS64.TRYWAIT P0, [R7+URZ], R2 ;  /* 0x00000002070075a7 */ /* 0x001064000800017f */
[----:B-1----:R-:W-:Y:S05]  /*c730*/  @!P0 NANOSLEEP.SYNCS 0x989680 ;  /* 0x009896800000895d */ /* 0x002fea0003900000 */
[----:B------:R-:W1:Y:S02]  /*c740*/  @!P0 SYNCS.PHASECHK.TRANS64 P0, [R7+URZ], R2 ;  /* 0x00000002070085a7 */ /* 0x000e64000800007f */
[----:B-1----:R-:W-:Y:S05]  /*c750*/  @!P0 BRA `(.L_x_307) ;  /* 0xfffffffc00f08947 */ /* 0x002fea000383ffff */
[----:B------:R-:W-:Y:S05]  /*c760*/  BRA `(.L_x_320) ;  /* 0xfffffff800c47947 */ /* 0x000fea000383ffff */
.L_x_308:
[----:B0-----:R0:W1:Y:S02]  /*c770*/  SYNCS.PHASECHK.TRANS64.TRYWAIT P0, [R9+URZ], R4 ;  /* 0x00000004090075a7 */ /* 0x001064000800017f */
[----:B-1----:R-:W-:Y:S05]  /*c780*/  @!P0 NANOSLEEP.SYNCS 0x989680 ;  /* 0x009896800000895d */ /* 0x002fea0003900000 */
[----:B------:R-:W1:Y:S02]  /*c790*/  @!P0 SYNCS.PHASECHK.TRANS64 P0, [R9+URZ], R4 ;  /* 0x00000004090085a7 */ /* 0x000e64000800007f */
[----:B-1----:R-:W-:Y:S05]  /*c7a0*/  @!P0 BRA `(.L_x_308) ;  /* 0xfffffffc00f08947 */ /* 0x002fea000383ffff */
[----:B------:R-:W-:Y:S05]  /*c7b0*/  BRA `(.L_x_321) ;  /* 0xfffffff800d47947 */ /* 0x000fea000383ffff */
.L_x_309:
[----:B0-----:R0:W1:Y:S02]  /*c7c0*/  SYNCS.PHASECHK.TRANS64.TRYWAIT P0, [R6+URZ], R5 ;  /* 0x00000005060075a7 */ /* 0x001064000800017f */
[----:B-1----:R-:W-:Y:S05]  /*c7d0*/  @!P0 NANOSLEEP.SYNCS 0x989680 ;  /* 0x009896800000895d */ /* 0x002fea0003900000 */
[----:B------:R-:W1:Y:S02]  /*c7e0*/  @!P0 SYNCS.PHASECHK.TRANS64 P0, [R6+URZ], R5 ;  /* 0x00000005060085a7 */ /* 0x000e64000800007f */
[----:B-1----:R-:W-:Y:S05]  /*c7f0*/  @!P0 BRA `(.L_x_309) ;  /* 0xfffffffc00f08947 */ /* 0x002fea000383ffff */
[----:B------:R-:W-:Y:S05]  /*c800*/  BRA `(.L_x_322) ;  /* 0xfffffff800e47947 */ /* 0x000fea000383ffff */
.L_x_310:
[----:B0-----:R0:W1:Y:S02]  /*c810*/  SYNCS.PHASECHK.TRANS64.TRYWAIT P0, [R9+URZ], R4 ;  /* 0x00000004090075a7 */ /* 0x001064000800017f */
[----:B-1----:R-:W-:Y:S05]  /*c820*/  @!P0 NANOSLEEP.SYNCS 0x989680 ;  /* 0x009896800000895d */ /* 0x002fea0003900000 */
[----:B------:R-:W1:Y:S02]  /*c830*/  @!P0 SYNCS.PHASECHK.TRANS64 P0, [R9+URZ], R4 ;  /* 0x00000004090085a7 */ /* 0x000e64000800007f */
[----:B-1----:R-:W-:Y:S05]  /*c840*/  @!P0 BRA `(.L_x_310) ;  /* 0xfffffffc00f08947 */ /* 0x002fea000383ffff */
[----:B------:R-:W-:Y:S05]  /*c850*/  BRA `(.L_x_323) ;  /* 0xfffffff800f47947 */ /* 0x000fea000383ffff */
.L_x_311:
[----:B-1----:R1:W2:Y:S02]  /*c860*/  SYNCS.PHASECHK.TRANS64.TRYWAIT P0, [R6+URZ], R5 ;  /* 0x00000005060075a7 */ /* 0x0022a4000800017f */
[----:B--2---:R-:W-:Y:S05]  /*c870*/  @!P0 NANOSLEEP.SYNCS 0x989680 ;  /* 0x009896800000895d */ /* 0x004fea0003900000 */
[----:B------:R-:W2:Y:S02]  /*c880*/  @!P0 SYNCS.PHASECHK.TRANS64 P0, [R6+URZ], R5 ;  /* 0x00000005060085a7 */ /* 0x000ea4000800007f */
[----:B--2---:R-:W-:Y:S05]  /*c890*/  @!P0 BRA `(.L_x_311) ;  /* 0xfffffffc00f08947 */ /* 0x004fea000383ffff */
[----:B------:R-:W-:Y:S05]  /*c8a0*/  BRA `(.L_x_324) ;  /* 0xfffffff800fc7947 */ /* 0x000fea000383ffff */
.L_x_325:
[----:B------:R-:W-:-:S00]  /*c8b0*/  BRA `(.L_x_325) ;  /* 0xfffffffc00fc7947 */ /* 0x000fc0000383ffff */
[----:B------:R-:W-:-:S00]  /*c8c0*/  NOP ;  /* 0x0000000000007918 */ /* 0x000fc00000000000 */
        /* <DEDUP_REMOVED lines=11> */
.L_x_326:


//--------------------- .nv.global.init           --------------------------
	.section	.nv.global.init,"aw",@progbits
.nv.global.init:
	.type		$str$22,@object
	.size		$str$22,($str$23 - $str$22)
$str$22:
        /*0000*/ 	.byte	0x6b, 0x5f, 0x74, 0x69, 0x6c, 0x65, 0x5f, 0x63, 0x6f, 0x75, 0x6e, 0x74, 0x20, 0x3e, 0x3d, 0x20
        /*0010*/ 	.byte	0x31, 0x00
	.type		$str$23,@object
	.size		$str$23,(__unnamed_1 - $str$23)
$str$23:
        /*0012*/ 	.byte	0x2f, 0x74, 0x6d, 0x70, 0x2f, 0x63, 0x75, 0x74, 0x6c, 0x61, 0x73, 0x73, 0x5f, 0x73, 0x77, 0x65
        /*0022*/ 	.byte	0x65, 0x70, 0x5f, 0x73, 0x72, 0x63, 0x2f, 0x69, 0x6e, 0x63, 0x6c, 0x75, 0x64, 0x65, 0x2f, 0x63
        /*0032*/ 	.byte	0x75, 0x74, 0x6c, 0x61, 0x73, 0x73, 0x2f, 0x67, 0x65, 0x6d, 0x6d, 0x2f, 0x63, 0x6f, 0x6c, 0x6c
        /*0042*/ 	.byte	0x65, 0x63, 0x74, 0x69, 0x76, 0x65, 0x2f, 0x73, 0x6d, 0x39, 0x30, 0x5f, 0x6d, 0x6d, 0x61, 0x5f
        /*0052*/ 	.byte	0x74, 0x6d, 0x61, 0x5f, 0x67, 0x6d, 0x6d, 0x61, 0x5f, 0x73, 0x73, 0x5f, 0x77, 0x61, 0x72, 0x70
        /*0062*/ 	.byte	0x73, 0x70, 0x65, 0x63, 0x69, 0x61, 0x6c, 0x69, 0x7a, 0x65, 0x64, 0x2e, 0x68, 0x70, 0x70, 0x00
	.type		__unnamed_1,@object
	.size		__unnamed_1,(.L_0 - __unnamed_1)
__unnamed_1:
        /*0072*/ 	.byte	0x76, 0x6f, 0x69, 0x64, 0x20, 0x63, 0x75, 0x74, 0x6c, 0x61, 0x73, 0x73, 0x3a, 0x3a, 0x67, 0x65
        /* <DEDUP_REMOVED lines=177> */
        /*0b92*/ 	.byte	0x00
.L_0:


//--------------------- .nv.shared._ZN7cutlass13device_kernelINS_4gemm6kernel13GemmUniversalIN4cute5tupleIJiiiiEEENS1_10collective13CollectiveMmaINS1_34MainloopSm90TmaGmmaWarpSpecializedILi6ENS5_IJNS4_1CILi1EEESB_SB_EEENS1_35KernelTmaWarpSpecializedCooperativeEEENS5_IJNSA_ILi128EEENSA_ILi256EEESF_EEENS_10tfloat32_tENS5_IJlSB_lEEESI_SJ_NS4_8TiledMMAINS4_8MMA_AtomIJNS4_4SM904GMMA30MMA_64x256x8_F32TF32TF32_SS_TNILNSN_7ScaleInE1ELSP_1EEEEEENS4_6LayoutINS5_IJNSA_ILi2EEESB_SB_EEENS5_IJSB_NSA_ILi0EEESV_EEEEENS5_IJNS4_10UnderscoreESY_SY_EEEEENS4_13SM90_TMA_LOADENS4_14ComposedLayoutINS4_7SwizzleILi3ELi4ELi3EEENS4_18smem_ptr_flag_bitsILi32EEENSS_INS5_IJNSA_ILi8EEENSA_ILi32EEEEEENS5_IJS18_SB_EEEEEEEvNS4_8identityES11_S1C_vS1D_EENS_8epilogue10collective6detail29Sm90TmaWarpSpecializedAdapterINS1G_15DefaultEpilogueISI_SJ_SJ_NS1F_6thread17LinearCombinationISI_Li1EffLNS1K_9ScaleType4KindE0ELNS_15FloatRoundStyleE2ESI_EENS1_15EpilogueDefaultEEEEEvvEEEEvNT_6ParamsE --------------------------
	.section	.nv.shared._ZN7cutlass13device_kernelINS_4gemm6kernel13GemmUniversalIN4cute5tupleIJiiiiEEENS1_10collective13CollectiveMmaINS1_34MainloopSm90TmaGmmaWarpSpecializedILi6ENS5_IJNS4_1CILi1EEESB_SB_EEENS1_35KernelTmaWarpSpecializedCooperativeEEENS5_IJNSA_ILi128EEENSA_ILi256EEESF_EEENS_10tfloat32_tENS5_IJlSB_lEEESI_SJ_NS4_8TiledMMAINS4_8MMA_AtomIJNS4_4SM904GMMA30MMA_64x256x8_F32TF32TF32_SS_TNILNSN_7ScaleInE1ELSP_1EEEEEENS4_6LayoutINS5_IJNSA_ILi2EEESB_SB_EEENS5_IJSB_NSA_ILi0EEESV_EEEEENS5_IJNS4_10UnderscoreESY_SY_EEEEENS4_13SM90_TMA_LOADENS4_14ComposedLayoutINS4_7SwizzleILi3ELi4ELi3EEENS4_18smem_ptr_flag_bitsILi32EEENSS_INS5_IJNSA_ILi8EEENSA_ILi32EEEEEENS5_IJS18_SB_EEEEEEEvNS4_8identityES11_S1C_vS1D_EENS_8epilogue10collective6detail29Sm90TmaWarpSpecializedAdapterINS1G_15DefaultEpilogueISI_SJ_SJ_NS1F_6thread17LinearCombinationISI_Li1EffLNS1K_9ScaleType4KindE0ELNS_15FloatRoundStyleE2ESI_EENS1_15EpilogueDefaultEEEEEvvEEEEvNT_6ParamsE,"aw",@nobits
	.sectionflags	@""
	.align	16
	.zero		1024


//--------------------- .nv.shared.reserved.0     --------------------------
	.section	.nv.shared.reserved.0,"aw",@nobits
	.weak		__nv_reservedSMEM_offset_0_alias
	.size		__nv_reservedSMEM_offset_0_alias, 0, 0
	.other		__nv_reservedSMEM_offset_0_alias,@"STO_CUDA_RESERVED_SHARED STV_DEFAULT"
__nv_reservedSMEM_offset_0_alias:
	.zero		0


//--------------------- .nv.global                --------------------------
	.section	.nv.global,"aw",@nobits
.nv.global:
	.type		_ZN40_INTERNAL_f96b543e_4_k_cu_d25d51bb_205254cute1_E,@object
	.size		_ZN40_INTERNAL_f96b543e_4_k_cu_d25d51bb_205254cute1_E,(_ZN40_INTERNAL_f96b543e_4_k_cu_d25d51bb_205254cuda3std3__45__cpo6cbeginE - _ZN40_INTERNAL_f96b543e_4_k_cu_d25d51bb_205254cute1_E)
_ZN40_INTERNAL_f96b543e_4_k_cu_d25d51bb_205254cute1_E:
	.zero		1
	.type		_ZN40_INTERNAL_f96b543e_4_k_cu_d25d51bb_205254cuda3std3__45__cpo6cbeginE,@object
	.size		_ZN40_INTERNAL_f96b543e_4_k_cu_d25d51bb_205254cuda3std3__45__cpo6cbeginE,(_ZN40_INTERNAL_f96b543e_4_k_cu_d25d51bb_205254cuda3std3__48in_placeE - _ZN40_INTERNAL_f96b543e_4_k_cu_d25d51bb_205254cuda3std3__45__cpo6cbeginE)
_ZN40_INTERNAL_f96b543e_4_k_cu_d25d51bb_205254cuda3std3__45__cpo6cbeginE:
	.zero		1
	.type		_ZN40_INTERNAL_f96b543e_4_k_cu_d25d51bb_205254cuda3std3__48in_placeE,@object
	.size		_ZN40_INTERNAL_f96b543e_4_k_cu_d25d51bb_205254cuda3std3__48in_placeE,(_ZN40_INTERNAL_f96b543e_4_k_cu_d25d51bb_205254cuda3std6ranges3__45__cpo9iter_moveE - _ZN40_INTERNAL_f96b543e_4_k_cu_d25d51bb_205254cuda3std3__48in_placeE)
_ZN40_INTERNAL_f96b543e_4_k_cu_d25d51bb_205254cuda3std3__48in_placeE:
	.zero		1
	.type		_ZN40_INTERNAL_f96b543e_4_k_cu_d25d51bb_205254cuda3std6ranges3__45__cpo9iter_moveE,@object
	.size		_ZN40_INTERNAL_f96b543e_4_k_cu_d25d51bb_205254cuda3std6ranges3__45__cpo9iter_moveE,(_ZN40_INTERNAL_f96b543e_4_k_cu_d25d51bb_205254cuda3std3__45__cpo5beginE - _ZN40_INTERNAL_f96b543e_4_k_cu_d25d51bb_205254cuda3std6ranges3__45__cpo9iter_moveE)
_ZN40_INTERNAL_f96b543e_4_k_cu_d25d51bb_205254cuda3std6ranges3__45__cpo9iter_moveE:
	.zero		1
	.type		_ZN40_INTERNAL_f96b543e_4_k_cu_d25d51bb_205254cuda3std3__45__cpo5beginE,@object
	.size		_ZN40_INTERNAL_f96b543e_4_k_cu_d25d51bb_205254cuda3std3__45__cpo5beginE,(_ZN40_INTERNAL_f96b543e_4_k_cu_d25d51bb_205254cuda3std3__442_GLOBAL__N__f96b543e_4_k_cu_d25d51bb_205256ignoreE - _ZN40_INTERNAL_f96b543e_4_k_cu_d25d51bb_205254cuda3std3__45__cpo5beginE)
_ZN40_INTERNAL_f96b543e_4_k_cu_d25d51bb_205254cuda3std3__45__cpo5beginE:
	.zero		1
	.type		_ZN40_INTERNAL_f96b543e_4_k_cu_d25d51bb_205254cuda3std3__442_GLOBAL__N__f96b543e_4_k_cu_d25d51bb_205256ignoreE,@object
	.size		_ZN40_INTERNAL_f96b543e_4_k_cu_d25d51bb_205254cuda3std3__442_GLOBAL__N__f96b543e_4_k_cu_d25d51bb_205256ignoreE,(_ZN40_INTERNAL_f96b543e_4_k_cu_d25d51bb_205254cute7productE - _ZN40_INTERNAL_f96b543e_4_k_cu_d25d51bb_205254cuda3std3__442_GLOBAL__N__f96b543e_4_k_cu_d25d51bb_205256ignoreE)
_ZN40_INTERNAL_f96b543e_4_k_cu_d25d51bb_205254cuda3std3__442_GLOBAL__N__f96b543e_4_k_cu_d25d51bb_205256ignoreE:
	.zero		1
	.type		_ZN40_INTERNAL_f96b543e_4_k_cu_d25d51bb_205254cute7productE,@object
	.size		_ZN40_INTERNAL_f96b543e_4_k_cu_d25d51bb_205254cute7productE,(_ZN40_INTERNAL_f96b543e_4_k_cu_d25d51bb_205254cuda3std3__45__cpo3endE - _ZN40_INTERNAL_f96b543e_4_k_cu_d25d51bb_205254cute7productE)
_ZN40_INTERNAL_f96b543e_4_k_cu_d25d51bb_205254cute7productE:
	.zero		1
	.type		_ZN40_INTERNAL_f96b543e_4_k_cu_d25d51bb_205254cuda3std3__45__cpo3endE,@object
	.size		_ZN40_INTERNAL_f96b543e_4_k_cu_d25d51bb_205254cuda3std3__45__cpo3endE,(_ZN40_INTERNAL_f96b543e_4_k_cu_d25d51bb_205254cuda3std3__419piecewise_constructE - _ZN40_INTERNAL_f96b543e_4_k_cu_d25d51bb_205254cuda3std3__45__cpo3endE)
_ZN40_INTERNAL_f96b543e_4_k_cu_d25d51bb_205254cuda3std3__45__cpo3endE:
	.zero		1
	.type		_ZN40_INTERNAL_f96b543e_4_k_cu_d25d51bb_205254cuda3std3__419piecewise_constructE,@object
	.size		_ZN40_INTERNAL_f96b543e_4_k_cu_d25d51bb_205254cuda3std3__419piecewise_constructE,(_ZN40_INTERNAL_f96b543e_4_k_cu_d25d51bb_205254cuda3std3__45__cpo4cendE - _ZN40_INTERNAL_f96b543e_4_k_cu_d25d51bb_205254cuda3std3__419piecewise_constructE)
_ZN40_INTERNAL_f96b543e_4_k_cu_d25d51bb_205254cuda3std3__419piecewise_constructE:
	.zero		1
	.type		_ZN40_INTERNAL_f96b543e_4_k_cu_d25d51bb_205254cuda3std3__45__cpo4cendE,@object
	.size		_ZN40_INTERNAL_f96b543e_4_k_cu_d25d51bb_205254cuda3std3__45__cpo4cendE,(_ZN40_INTERNAL_f96b543e_4_k_cu_d25d51bb_205254cuda3std6ranges3__45__cpo4swapE - _ZN40_INTERNAL_f96b543e_4_k_cu_d25d51bb_205254cuda3std3__45__cpo4cendE)
_ZN40_INTERNAL_f96b543e_4_k_cu_d25d51bb_205254cuda3std3__45__cpo4cendE:
	.zero		1
	.type		_ZN40_INTERNAL_f96b543e_4_k_cu_d25d51bb_205254cuda3std6ranges3__45__cpo4swapE,@object
	.size		_ZN40_INTERNAL_f96b543e_4_k_cu_d25d51bb_205254cuda3std6ranges3__45__cpo4swapE,(.L_8 - _ZN40_INTERNAL_f96b543e_4_k_cu_d25d51bb_205254cuda3std6ranges3__45__cpo4swapE)
_ZN40_INTERNAL_f96b543e_4_k_cu_d25d51bb_205254cuda3std6ranges3__45__cpo4swapE:
	.zero		1
.L_8:


//--------------------- .nv.constant0._ZN7cutlass13device_kernelINS_4gemm6kernel13GemmUniversalIN4cute5tupleIJiiiiEEENS1_10collective13CollectiveMmaINS1_34MainloopSm90TmaGmmaWarpSpecializedILi6ENS5_IJNS4_1CILi1EEESB_SB_EEENS1_35KernelTmaWarpSpecializedCooperativeEEENS5_IJNSA_ILi128EEENSA_ILi256EEESF_EEENS_10tfloat32_tENS5_IJlSB_lEEESI_SJ_NS4_8TiledMMAINS4_8MMA_AtomIJNS4_4SM904GMMA30MMA_64x256x8_F32TF32TF32_SS_TNILNSN_7ScaleInE1ELSP_1EEEEEENS4_6LayoutINS5_IJNSA_ILi2EEESB_SB_EEENS5_IJSB_NSA_ILi0EEESV_EEEEENS5_IJNS4_10UnderscoreESY_SY_EEEEENS4_13SM90_TMA_LOADENS4_14ComposedLayoutINS4_7SwizzleILi3ELi4ELi3EEENS4_18smem_ptr_flag_bitsILi32EEENSS_INS5_IJNSA_ILi8EEENSA_ILi32EEEEEENS5_IJS18_SB_EEEEEEEvNS4_8identityES11_S1C_vS1D_EENS_8epilogue10collective6detail29Sm90TmaWarpSpecializedAdapterINS1G_15DefaultEpilogueISI_SJ_SJ_NS1F_6thread17LinearCombinationISI_Li1EffLNS1K_9ScaleType4KindE0ELNS_15FloatRoundStyleE2ESI_EENS1_15EpilogueDefaultEEEEEvvEEEEvNT_6ParamsE --------------------------
	.section	.nv.constant0._ZN7cutlass13device_kernelINS_4gemm6kernel13GemmUniversalIN4cute5tupleIJiiiiEEENS1_10collective13CollectiveMmaINS1_34MainloopSm90TmaGmmaWarpSpecializedILi6ENS5_IJNS4_1CILi1EEESB_SB_EEENS1_35KernelTmaWarpSpecializedCooperativeEEENS5_IJNSA_ILi128EEENSA_ILi256EEESF_EEENS_10tfloat32_tENS5_IJlSB_lEEESI_SJ_NS4_8TiledMMAINS4_8MMA_AtomIJNS4_4SM904GMMA30MMA_64x256x8_F32TF32TF32_SS_TNILNSN_7ScaleInE1ELSP_1EEEEEENS4_6LayoutINS5_IJNSA_ILi2EEESB_SB_EEENS5_IJSB_NSA_ILi0EEESV_EEEEENS5_IJNS4_10UnderscoreESY_SY_EEEEENS4_13SM90_TMA_LOADENS4_14ComposedLayoutINS4_7SwizzleILi3ELi4ELi3EEENS4_18smem_ptr_flag_bitsILi32EEENSS_INS5_IJNSA_ILi8EEENSA_ILi32EEEEEENS5_IJS18_SB_EEEEEEEvNS4_8identityES11_S1C_vS1D_EENS_8epilogue10collective6detail29Sm90TmaWarpSpecializedAdapterINS1G_15DefaultEpilogueISI_SJ_SJ_NS1F_6thread17LinearCombinationISI_Li1EffLNS1K_9ScaleType4KindE0ELNS_15FloatRoundStyleE2ESI_EENS1_15EpilogueDefaultEEEEEvvEEEEvNT_6ParamsE,"a",@progbits
	.sectionflags	@""
	.align	4
.nv.constant0._ZN7cutlass13device_kernelINS_4gemm6kernel13GemmUniversalIN4cute5tupleIJiiiiEEENS1_10collective13CollectiveMmaINS1_34MainloopSm90TmaGmmaWarpSpecializedILi6ENS5_IJNS4_1CILi1EEESB_SB_EEENS1_35KernelTmaWarpSpecializedCooperativeEEENS5_IJNSA_ILi128EEENSA_ILi256EEESF_EEENS_10tfloat32_tENS5_IJlSB_lEEESI_SJ_NS4_8TiledMMAINS4_8MMA_AtomIJNS4_4SM904GMMA30MMA_64x256x8_F32TF32TF32_SS_TNILNSN_7ScaleInE1ELSP_1EEEEEENS4_6LayoutINS5_IJNSA_ILi2EEESB_SB_EEENS5_IJSB_NSA_ILi0EEESV_EEEEENS5_IJNS4_10UnderscoreESY_SY_EEEEENS4_13SM90_TMA_LOADENS4_14ComposedLayoutINS4_7SwizzleILi3ELi4ELi3EEENS4_18smem_ptr_flag_bitsILi32EEENSS_INS5_IJNSA_ILi8EEENSA_ILi32EEEEEENS5_IJS18_SB_EEEEEEEvNS4_8identityES11_S1C_vS1D_EENS_8epilogue10collective6detail29Sm90TmaWarpSpecializedAdapterINS1G_15DefaultEpilogueISI_SJ_SJ_NS1F_6thread17LinearCombinationISI_Li1EffLNS1K_9ScaleType4KindE0ELNS_15FloatRoundStyleE2ESI_EENS1_15EpilogueDefaultEEEEEvvEEEEvNT_6ParamsE:
	.zero		1664


//--------------------- SYMBOLS --------------------------

	.type		.nv.reservedSmem.offset0,@object
	.size		.nv.reservedSmem.offset0,0x4
	.type		__assertfail,@function
